	.target	sm_90a

	.elftype	@"ET_EXEC"


//--------------------- .note.nv.tkinfo           --------------------------
	.section	.note.nv.tkinfo,"",@"SHT_NOTE"
	.sectionflags	@"SHF_NOTE_NV_TKINFO"
	.tkinfo
        /*0018*/ 	.word	0x00000002
        /*0030*/ 	.string	""
        /*0030*/ 	.string	"ptxas"
        /*0030*/ 	.string	"Cuda compilation tools, release 13.0, V13.0.88"
        /*0030*/ 	.string	"Build cuda_13.0.r13.0/compiler.36424714_0"
        /*0030*/ 	.string	"-arch sm_90a -m 64 "



//--------------------- .note.nv.cuinfo           --------------------------
	.section	.note.nv.cuinfo,"",@"SHT_NOTE"
	.sectionflags	@"SHF_NOTE_NV_CUINFO"
        /*0018*/ 	.short	0x0002
        /*001a*/ 	.short	0x005a
        /*001c*/ 	.short	0x0082
	.zero		2


//--------------------- .nv.info                  --------------------------
	.section	.nv.info,"",@"SHT_CUDA_INFO"
	.align	4


	//----- nvinfo : EIATTR_REGCOUNT
	.align		4
        /*0000*/ 	.byte	0x04, 0x2f
        /*0002*/ 	.short	(.L_15 - .L_14)
	.align		4
.L_14:
        /*0004*/ 	.word	index@(_ZN7cutlass13device_kernelINS_4gemm6kernel13GemmUniversalIN4cute5tupleIJiiiiEEENS1_10collective13CollectiveMmaINS1_34MainloopSm90TmaGmmaWarpSpecializedILi9ENS5_IJNS4_1CILi1EEESB_SB_EEENS1_35KernelTmaWarpSpecializedCooperativeEEENS5_IJNSA_ILi128EEENSA_ILi64EEESG_EEENS_6half_tENS5_IJlSB_lEEESI_NS5_IJSB_llEEENS4_8TiledMMAINS4_8MMA_AtomIJNS4_4SM904GMMA25MMA_64x64x16_F32F16F16_SSILNSO_5MajorE0ELSQ_1ELNSO_7ScaleInE1ELSR_1EEEEEENS4_6LayoutINS5_IJNSA_ILi2EEESB_SB_EEENS5_IJSB_NSA_ILi0EEESX_EEEEENS5_IJNS4_10UnderscoreES10_S10_EEEEENS4_13SM90_TMA_LOADENS4_14ComposedLayoutINS4_7SwizzleILi3ELi4ELi3EEENS4_18smem_ptr_flag_bitsILi16EEENSU_INS5_IJNSA_ILi8EEESG_EEENS5_IJSG_SB_EEEEEEEvNS4_8identityES13_NS14_IS16_S18_NSU_INS5_IJSG_S19_EEENS5_IJSB_SG_EEEEEEEvS1E_EENS_8epilogue10collective6detail29Sm90TmaWarpSpecializedAdapterINS1L_15DefaultEpilogueISI_SJ_SJ_NS1K_6thread17LinearCombinationISI_Li1EffLNS1P_9ScaleType4KindE0ELNS_15FloatRoundStyleE2ESI_EENS1_15EpilogueDefaultEEEEEvvEEEEvNT_6ParamsE)
        /*0008*/ 	.word	0x000000a8


	//----- nvinfo : EIATTR_FRAME_SIZE
	.align		4
.L_15:
        /*000c*/ 	.byte	0x04, 0x11
        /*000e*/ 	.short	(.L_17 - .L_16)
	.align		4
.L_16:
        /*0010*/ 	.word	index@(_ZN7cutlass13device_kernelINS_4gemm6kernel13GemmUniversalIN4cute5tupleIJiiiiEEENS1_10collective13CollectiveMmaINS1_34MainloopSm90TmaGmmaWarpSpecializedILi9ENS5_IJNS4_1CILi1EEESB_SB_EEENS1_35KernelTmaWarpSpecializedCooperativeEEENS5_IJNSA_ILi128EEENSA_ILi64EEESG_EEENS_6half_tENS5_IJlSB_lEEESI_NS5_IJSB_llEEENS4_8TiledMMAINS4_8MMA_AtomIJNS4_4SM904GMMA25MMA_64x64x16_F32F16F16_SSILNSO_5MajorE0ELSQ_1ELNSO_7ScaleInE1ELSR_1EEEEEENS4_6LayoutINS5_IJNSA_ILi2EEESB_SB_EEENS5_IJSB_NSA_ILi0EEESX_EEEEENS5_IJNS4_10UnderscoreES10_S10_EEEEENS4_13SM90_TMA_LOADENS4_14ComposedLayoutINS4_7SwizzleILi3ELi4ELi3EEENS4_18smem_ptr_flag_bitsILi16EEENSU_INS5_IJNSA_ILi8EEESG_EEENS5_IJSG_SB_EEEEEEEvNS4_8identityES13_NS14_IS16_S18_NSU_INS5_IJSG_S19_EEENS5_IJSB_SG_EEEEEEEvS1E_EENS_8epilogue10collective6detail29Sm90TmaWarpSpecializedAdapterINS1L_15DefaultEpilogueISI_SJ_SJ_NS1K_6thread17LinearCombinationISI_Li1EffLNS1P_9ScaleType4KindE0ELNS_15FloatRoundStyleE2ESI_EENS1_15EpilogueDefaultEEEEEvvEEEEvNT_6ParamsE)
        /*0014*/ 	.word	0x00000000


	//----- nvinfo : EIATTR_MIN_STACK_SIZE
	.align		4
.L_17:
        /*0018*/ 	.byte	0x04, 0x12
        /*001a*/ 	.short	(.L_19 - .L_18)
	.align		4
.L_18:
        /*001c*/ 	.word	index@(_ZN7cutlass13device_kernelINS_4gemm6kernel13GemmUniversalIN4cute5tupleIJiiiiEEENS1_10collective13CollectiveMmaINS1_34MainloopSm90TmaGmmaWarpSpecializedILi9ENS5_IJNS4_1CILi1EEESB_SB_EEENS1_35KernelTmaWarpSpecializedCooperativeEEENS5_IJNSA_ILi128EEENSA_ILi64EEESG_EEENS_6half_tENS5_IJlSB_lEEESI_NS5_IJSB_llEEENS4_8TiledMMAINS4_8MMA_AtomIJNS4_4SM904GMMA25MMA_64x64x16_F32F16F16_SSILNSO_5MajorE0ELSQ_1ELNSO_7ScaleInE1ELSR_1EEEEEENS4_6LayoutINS5_IJNSA_ILi2EEESB_SB_EEENS5_IJSB_NSA_ILi0EEESX_EEEEENS5_IJNS4_10UnderscoreES10_S10_EEEEENS4_13SM90_TMA_LOADENS4_14ComposedLayoutINS4_7SwizzleILi3ELi4ELi3EEENS4_18smem_ptr_flag_bitsILi16EEENSU_INS5_IJNSA_ILi8EEESG_EEENS5_IJSG_SB_EEEEEEEvNS4_8identityES13_NS14_IS16_S18_NSU_INS5_IJSG_S19_EEENS5_IJSB_SG_EEEEEEEvS1E_EENS_8epilogue10collective6detail29Sm90TmaWarpSpecializedAdapterINS1L_15DefaultEpilogueISI_SJ_SJ_NS1K_6thread17LinearCombinationISI_Li1EffLNS1P_9ScaleType4KindE0ELNS_15FloatRoundStyleE2ESI_EENS1_15EpilogueDefaultEEEEEvvEEEEvNT_6ParamsE)
        /*0020*/ 	.word	0x00000000
.L_19:


//--------------------- .nv.compat                --------------------------
	.section	.nv.compat,"",@"SHT_CUDA_COMPAT_INFO"
	.align	4
        /*0000*/ 	.byte	0x02, 0x09, 0x01, 0x00, 0x02, 0x02, 0x04, 0x00, 0x02, 0x05, 0x05, 0x00, 0x03, 0x07, 0x01, 0x01
        /*0010*/ 	.byte	0x02, 0x03, 0x01, 0x00, 0x02, 0x06, 0x01, 0x00, 0x04, 0x0b, 0x08, 0x00, 0x00, 0x00, 0x00, 0x00
        /*0020*/ 	.byte	0x00, 0x00, 0x00, 0x00


//--------------------- .nv.info._ZN7cutlass13device_kernelINS_4gemm6kernel13GemmUniversalIN4cute5tupleIJiiiiEEENS1_10collective13CollectiveMmaINS1_34MainloopSm90TmaGmmaWarpSpecializedILi9ENS5_IJNS4_1CILi1EEESB_SB_EEENS1_35KernelTmaWarpSpecializedCooperativeEEENS5_IJNSA_ILi128EEENSA_ILi64EEESG_EEENS_6half_tENS5_IJlSB_lEEESI_NS5_IJSB_llEEENS4_8TiledMMAINS4_8MMA_AtomIJNS4_4SM904GMMA25MMA_64x64x16_F32F16F16_SSILNSO_5MajorE0ELSQ_1ELNSO_7ScaleInE1ELSR_1EEEEEENS4_6LayoutINS5_IJNSA_ILi2EEESB_SB_EEENS5_IJSB_NSA_ILi0EEESX_EEEEENS5_IJNS4_10UnderscoreES10_S10_EEEEENS4_13SM90_TMA_LOADENS4_14ComposedLayoutINS4_7SwizzleILi3ELi4ELi3EEENS4_18smem_ptr_flag_bitsILi16EEENSU_INS5_IJNSA_ILi8EEESG_EEENS5_IJSG_SB_EEEEEEEvNS4_8identityES13_NS14_IS16_S18_NSU_INS5_IJSG_S19_EEENS5_IJSB_SG_EEEEEEEvS1E_EENS_8epilogue10collective6detail29Sm90TmaWarpSpecializedAdapterINS1L_15DefaultEpilogueISI_SJ_SJ_NS1K_6thread17LinearCombinationISI_Li1EffLNS1P_9ScaleType4KindE0ELNS_15FloatRoundStyleE2ESI_EENS1_15EpilogueDefaultEEEEEvvEEEEvNT_6ParamsE --------------------------
	.section	.nv.info._ZN7cutlass13device_kernelINS_4gemm6kernel13GemmUniversalIN4cute5tupleIJiiiiEEENS1_10collective13CollectiveMmaINS1_34MainloopSm90TmaGmmaWarpSpecializedILi9ENS5_IJNS4_1CILi1EEESB_SB_EEENS1_35KernelTmaWarpSpecializedCooperativeEEENS5_IJNSA_ILi128EEENSA_ILi64EEESG_EEENS_6half_tENS5_IJlSB_lEEESI_NS5_IJSB_llEEENS4_8TiledMMAINS4_8MMA_AtomIJNS4_4SM904GMMA25MMA_64x64x16_F32F16F16_SSILNSO_5MajorE0ELSQ_1ELNSO_7ScaleInE1ELSR_1EEEEEENS4_6LayoutINS5_IJNSA_ILi2EEESB_SB_EEENS5_IJSB_NSA_ILi0EEESX_EEEEENS5_IJNS4_10UnderscoreES10_S10_EEEEENS4_13SM90_TMA_LOADENS4_14ComposedLayoutINS4_7SwizzleILi3ELi4ELi3EEENS4_18smem_ptr_flag_bitsILi16EEENSU_INS5_IJNSA_ILi8EEESG_EEENS5_IJSG_SB_EEEEEEEvNS4_8identityES13_NS14_IS16_S18_NSU_INS5_IJSG_S19_EEENS5_IJSB_SG_EEEEEEEvS1E_EENS_8epilogue10collective6detail29Sm90TmaWarpSpecializedAdapterINS1L_15DefaultEpilogueISI_SJ_SJ_NS1K_6thread17LinearCombinationISI_Li1EffLNS1P_9ScaleType4KindE0ELNS_15FloatRoundStyleE2ESI_EENS1_15EpilogueDefaultEEEEEvvEEEEvNT_6ParamsE,"",@"SHT_CUDA_INFO"
	.sectionflags	@""
	.align	4


	//----- nvinfo : EIATTR_CUDA_API_VERSION
	.align		4
        /*0000*/ 	.byte	0x04, 0x37
        /*0002*/ 	.short	(.L_21 - .L_20)
.L_20:
        /*0004*/ 	.word	0x00000082


	//----- nvinfo : EIATTR_KPARAM_INFO
	.align		4
.L_21:
        /*0008*/ 	.byte	0x04, 0x17
        /*000a*/ 	.short	(.L_23 - .L_22)
.L_22:
        /*000c*/ 	.word	0x00000000
        /*0010*/ 	.short	0x0000
        /*0012*/ 	.short	0x0070
        /*0014*/ 	.byte	0x00, 0xf0, 0x01, 0x10


	//----- nvinfo : EIATTR_SPARSE_MMA_MASK
	.align		4
.L_23:
        /*0018*/ 	.byte	0x03, 0x50
        /*001a*/ 	.short	0x0000


	//----- nvinfo : EIATTR_MAXREG_COUNT
	.align		4
        /*001c*/ 	.byte	0x03, 0x1b
        /*001e*/ 	.short	0x00a8


	//----- nvinfo : EIATTR_NUM_BARRIERS
	.align		4
        /*0020*/ 	.byte	0x02, 0x4c
        /*0022*/ 	.byte	0x01
	.zero		1


	//----- nvinfo : EIATTR_EXTERNS
	.align		4
        /*0024*/ 	.byte	0x04, 0x0f
        /*0026*/ 	.short	(.L_25 - .L_24)


	//   ....[0]....
	.align		4
.L_24:
        /*0028*/ 	.word	index@(__assertfail)


	//----- nvinfo : EIATTR_MERCURY_ISA_VERSION
	.align		4
.L_25:
        /*002c*/ 	.byte	0x03, 0x5f
        /*002e*/ 	.short	0x0101


	//----- nvinfo : EIATTR_INT_WARP_WIDE_INSTR_OFFSETS
	.align		4
        /*0030*/ 	.byte	0x04, 0x31
        /*0032*/ 	.short	(.L_27 - .L_26)


	//   ....[0]....
.L_26:
        /*0034*/ 	.word	0x00000480


	//   ....[1]....
        /*0038*/ 	.word	0x000004b0


	//   ....[2]....
        /*003c*/ 	.word	0x00000590


	//----- nvinfo : EIATTR_COOP_GROUP_MASK_REGIDS
	.align		4
.L_27:
        /*0040*/ 	.byte	0x04, 0x29
        /*0042*/ 	.short	(.L_29 - .L_28)


	//   ....[0]....
.L_28:
        /*0044*/ 	.word	0xffffffff


	//   ....[1]....
        /*0048*/ 	.word	0xffffffff


	//   ....[2]....
        /*004c*/ 	.word	0xffffffff


	//   ....[3]....
        /*0050*/ 	.word	0xffffffff


	//   ....[4]....
        /*0054*/ 	.word	0xffffffff


	//----- nvinfo : EIATTR_COOP_GROUP_INSTR_OFFSETS
	.align		4
.L_29:
        /*0058*/ 	.byte	0x04, 0x28
        /*005a*/ 	.short	(.L_31 - .L_30)


	//   ....[0]....
.L_30:
        /*005c*/ 	.word	0x00000060


	//   ....[1]....
        /*0060*/ 	.word	0x00000070


	//   ....[2]....
        /*0064*/ 	.word	0x00000130


	//   ....[3]....
        /*0068*/ 	.word	0x00000390


	//   ....[4]....
        /*006c*/ 	.word	0x00001040


	//----- nvinfo : EIATTR_REG_RECONFIG
	.align		4
.L_31:
        /*0070*/ 	.byte	0x01, 0x54
	.zero		2


	//----- nvinfo : EIATTR_SYSCALL_OFFSETS
	.align		4
        /*0074*/ 	.byte	0x04, 0x46
        /*0076*/ 	.short	(.L_33 - .L_32)


	//   ....[0]....
.L_32:
        /*0078*/ 	.word	0x00001200


	//----- nvinfo : EIATTR_MBARRIER_INSTR_OFFSETS
	.align		4
.L_33:
        /*007c*/ 	.byte	0x04, 0x39
        /*007e*/ 	.short	(.L_35 - .L_34)


	//   ....[0]....
.L_34:
        /*0080*/ 	.word	0x00000250
        /*0084*/ 	.word	0x000000ff
        /*0088*/ 	.word	0x00000000
        /*008c*/ 	.short	0x0100
        /*008e*/ 	.byte	0x08
	.zero		1


	//   ....[1]....
        /*0090*/ 	.word	0x00000260
        /*0094*/ 	.word	0x000000ff
        /*0098*/ 	.word	0x00000048
        /*009c*/ 	.short	0x0100
        /*009e*/ 	.byte	0x08
	.zero		1


	//   ....[2]....
        /*00a0*/ 	.word	0x00000270
        /*00a4*/ 	.word	0x000000ff
        /*00a8*/ 	.word	0x00000008
        /*00ac*/ 	.short	0x0100
        /*00ae*/ 	.byte	0x08
	.zero		1


	//   ....[3]....
        /*00b0*/ 	.word	0x00000280
        /*00b4*/ 	.word	0x000000ff
        /*00b8*/ 	.word	0x00000050
        /*00bc*/ 	.short	0x0100
        /*00be*/ 	.byte	0x08
	.zero		1


	//   ....[4]....
        /*00c0*/ 	.word	0x00000290
        /*00c4*/ 	.word	0x000000ff
        /*00c8*/ 	.word	0x00000010
        /*00cc*/ 	.short	0x0100
        /*00ce*/ 	.byte	0x08
	.zero		1


	//   ....[5]....
        /*00d0*/ 	.word	0x000002a0
        /*00d4*/ 	.word	0x000000ff
        /*00d8*/ 	.word	0x00000058
        /*00dc*/ 	.short	0x0100
        /*00de*/ 	.byte	0x08
	.zero		1


	//   ....[6]....
        /*00e0*/ 	.word	0x000002b0
        /*00e4*/ 	.word	0x000000ff
        /*00e8*/ 	.word	0x00000018
        /*00ec*/ 	.short	0x0100
        /*00ee*/ 	.byte	0x08
	.zero		1


	//   ....[7]....
        /*00f0*/ 	.word	0x000002c0
        /*00f4*/ 	.word	0x000000ff
        /*00f8*/ 	.word	0x00000060
        /*00fc*/ 	.short	0x0100
        /*00fe*/ 	.byte	0x08
	.zero		1


	//   ....[8]....
        /*0100*/ 	.word	0x000002d0
        /*0104*/ 	.word	0x000000ff
        /*0108*/ 	.word	0x00000020
        /*010c*/ 	.short	0x0100
        /*010e*/ 	.byte	0x08
	.zero		1


	//   ....[9]....
        /*0110*/ 	.word	0x000002e0
        /*0114*/ 	.word	0x000000ff
        /*0118*/ 	.word	0x00000068
        /*011c*/ 	.short	0x0100
        /*011e*/ 	.byte	0x08
	.zero		1


	//   ....[10]....
        /*0120*/ 	.word	0x000002f0
        /*0124*/ 	.word	0x000000ff
        /*0128*/ 	.word	0x00000028
        /*012c*/ 	.short	0x0100
        /*012e*/ 	.byte	0x08
	.zero		1


	//   ....[11]....
        /*0130*/ 	.word	0x00000300
        /*0134*/ 	.word	0x000000ff
        /*0138*/ 	.word	0x00000070
        /*013c*/ 	.short	0x0100
        /*013e*/ 	.byte	0x08
	.zero		1


	//   ....[12]....
        /*0140*/ 	.word	0x00000310
        /*0144*/ 	.word	0x000000ff
        /*0148*/ 	.word	0x00000030
        /*014c*/ 	.short	0x0100
        /*014e*/ 	.byte	0x08
	.zero		1


	//   ....[13]....
        /*0150*/ 	.word	0x00000320
        /*0154*/ 	.word	0x000000ff
        /*0158*/ 	.word	0x00000078
        /*015c*/ 	.short	0x0100
        /*015e*/ 	.byte	0x08
	.zero		1


	//   ....[14]....
        /*0160*/ 	.word	0x00000330
        /*0164*/ 	.word	0x000000ff
        /*0168*/ 	.word	0x00000038
        /*016c*/ 	.short	0x0100
        /*016e*/ 	.byte	0x08
	.zero		1


	//   ....[15]....
        /*0170*/ 	.word	0x00000340
        /*0174*/ 	.word	0x000000ff
        /*0178*/ 	.word	0x00000080
        /*017c*/ 	.short	0x0100
        /*017e*/ 	.byte	0x08
	.zero		1


	//   ....[16]....
        /*0180*/ 	.word	0x00000350
        /*0184*/ 	.word	0x000000ff
        /*0188*/ 	.word	0x00000040
        /*018c*/ 	.short	0x0100
        /*018e*/ 	.byte	0x08
	.zero		1


	//   ....[17]....
        /*0190*/ 	.word	0x00000360
        /*0194*/ 	.word	0x000000ff
        /*0198*/ 	.word	0x00000088
        /*019c*/ 	.short	0x0100
        /*019e*/ 	.byte	0x08
	.zero		1


	//   ....[18]....
        /*01a0*/ 	.word	0x00000600
        /*01a4*/ 	.word	0x000000ff
        /*01a8*/ 	.word	0x000000a0
        /*01ac*/ 	.short	0x0100
        /*01ae*/ 	.byte	0x06
	.zero		1


	//   ....[19]....
        /*01b0*/ 	.word	0x00000660
        /*01b4*/ 	.word	0x000000ff
        /*01b8*/ 	.word	0x000000a8
        /*01bc*/ 	.short	0x0100
        /*01be*/ 	.byte	0x06
	.zero		1


	//   ....[20]....
        /*01c0*/ 	.word	0x00001280
        /*01c4*/ 	.word	0x00000003
        /*01c8*/ 	.word	0x00000000
        /*01cc*/ 	.short	0x010a
        /*01ce*/ 	.byte	0x3f
	.zero		1


	//   ....[21]....
        /*01d0*/ 	.word	0x000012c0
        /*01d4*/ 	.word	0x00000003
        /*01d8*/ 	.word	0x00000000
        /*01dc*/ 	.short	0x010a
        /*01de*/ 	.byte	0x3f
	.zero		1


	//   ....[22]....
        /*01e0*/ 	.word	0x00001650
        /*01e4*/ 	.word	0x000000ff
        /*01e8*/ 	.word	0x00000000
        /*01ec*/ 	.short	0x010a
        /*01ee*/ 	.byte	0x08
	.zero		1


	//   ....[23]....
        /*01f0*/ 	.word	0x00001690
        /*01f4*/ 	.word	0x000000ff
        /*01f8*/ 	.word	0x00000000
        /*01fc*/ 	.short	0x010a
        /*01fe*/ 	.byte	0x08
	.zero		1


	//   ....[24]....
        /*0200*/ 	.word	0x000018f0
        /*0204*/ 	.word	0x000000ff
        /*0208*/ 	.word	0x00000000
        /*020c*/ 	.short	0x0101
        /*020e*/ 	.byte	0x08
	.zero		1


	//   ....[25]....
        /*0210*/ 	.word	0x00001af0
        /*0214*/ 	.word	0x000000ff
        /*0218*/ 	.word	0x00000000
        /*021c*/ 	.short	0x0101
        /*021e*/ 	.byte	0x06
	.zero		1


	//   ....[26]....
        /*0220*/ 	.word	0x00005080
        /*0224*/ 	.word	0x0000000e
        /*0228*/ 	.word	0x00000048
        /*022c*/ 	.short	0x010a
        /*022e*/ 	.byte	0x3f
	.zero		1


	//   ....[27]....
        /*0230*/ 	.word	0x00005400
        /*0234*/ 	.word	0x00000006
        /*0238*/ 	.word	0x000000a8
        /*023c*/ 	.short	0x0101
        /*023e*/ 	.byte	0x3f
	.zero		1


	//   ....[28]....
        /*0240*/ 	.word	0x00005b30
        /*0244*/ 	.word	0x00000007
        /*0248*/ 	.word	0x00000000
        /*024c*/ 	.short	0x010a
        /*024e*/ 	.byte	0x3f
	.zero		1


	//   ....[29]....
        /*0250*/ 	.word	0x00005bb0
        /*0254*/ 	.word	0x00000009
        /*0258*/ 	.word	0x00000000
        /*025c*/ 	.short	0x010a
        /*025e*/ 	.byte	0x3f
	.zero		1


	//   ....[30]....
        /*0260*/ 	.word	0x00005c40
        /*0264*/ 	.word	0x00000006
        /*0268*/ 	.word	0x00000000
        /*026c*/ 	.short	0x010a
        /*026e*/ 	.byte	0x3f
	.zero		1


	//   ....[31]....
        /*0270*/ 	.word	0x00005cd0
        /*0274*/ 	.word	0x00000009
        /*0278*/ 	.word	0x00000000
        /*027c*/ 	.short	0x010a
        /*027e*/ 	.byte	0x3f
	.zero		1


	//   ....[32]....
        /*0280*/ 	.word	0x00005d60
        /*0284*/ 	.word	0x00000006
        /*0288*/ 	.word	0x00000000
        /*028c*/ 	.short	0x010a
        /*028e*/ 	.byte	0x3f
	.zero		1


	//   ....[33]....
        /*0290*/ 	.word	0x00005df0
        /*0294*/ 	.word	0x00000009
        /*0298*/ 	.word	0x00000000
        /*029c*/ 	.short	0x010a
        /*029e*/ 	.byte	0x3f
	.zero		1


	//   ....[34]....
        /*02a0*/ 	.word	0x00005e80
        /*02a4*/ 	.word	0x00000006
        /*02a8*/ 	.word	0x00000000
        /*02ac*/ 	.short	0x010a
        /*02ae*/ 	.byte	0x3f
	.zero		1


	//   ....[35]....
        /*02b0*/ 	.word	0x00005f10
        /*02b4*/ 	.word	0x00000009
        /*02b8*/ 	.word	0x00000000
        /*02bc*/ 	.short	0x010a
        /*02be*/ 	.byte	0x3f
	.zero		1


	//   ....[36]....
        /*02c0*/ 	.word	0x00005fa0
        /*02c4*/ 	.word	0x00000003
        /*02c8*/ 	.word	0x00000000
        /*02cc*/ 	.short	0x010a
        /*02ce*/ 	.byte	0x3f
	.zero		1


	//   ....[37]....
        /*02d0*/ 	.word	0x00006000
        /*02d4*/ 	.word	0x00000003
        /*02d8*/ 	.word	0x00000000
        /*02dc*/ 	.short	0x010a
        /*02de*/ 	.byte	0x3f
	.zero		1


	//   ....[38]....
        /*02e0*/ 	.word	0x00006060
        /*02e4*/ 	.word	0x00000004
        /*02e8*/ 	.word	0x00000000
        /*02ec*/ 	.short	0x010a
        /*02ee*/ 	.byte	0x3f
	.zero		1


	//   ....[39]....
        /*02f0*/ 	.word	0x00006130
        /*02f4*/ 	.word	0x0000000e
        /*02f8*/ 	.word	0x00000048
        /*02fc*/ 	.short	0x010a
        /*02fe*/ 	.byte	0x3f
	.zero		1


	//   ....[40]....
        /*0300*/ 	.word	0x00006200
        /*0304*/ 	.word	0x00000007
        /*0308*/ 	.word	0x00000000
        /*030c*/ 	.short	0x010a
        /*030e*/ 	.byte	0x3f
	.zero		1


	//   ....[41]....
        /*0310*/ 	.word	0x00006250
        /*0314*/ 	.word	0x00000009
        /*0318*/ 	.word	0x00000000
        /*031c*/ 	.short	0x010a
        /*031e*/ 	.byte	0x3f
	.zero		1


	//   ....[42]....
        /*0320*/ 	.word	0x000062a0
        /*0324*/ 	.word	0x00000006
        /*0328*/ 	.word	0x00000000
        /*032c*/ 	.short	0x010a
        /*032e*/ 	.byte	0x3f
	.zero		1


	//   ....[43]....
        /*0330*/ 	.word	0x000062f0
        /*0334*/ 	.word	0x00000009
        /*0338*/ 	.word	0x00000000
        /*033c*/ 	.short	0x010a
        /*033e*/ 	.byte	0x3f
	.zero		1


	//   ....[44]....
        /*0340*/ 	.word	0x00006340
        /*0344*/ 	.word	0x00000006
        /*0348*/ 	.word	0x00000000
        /*034c*/ 	.short	0x010a
        /*034e*/ 	.byte	0x3f
	.zero		1


	//   ....[45]....
        /*0350*/ 	.word	0x00006390
        /*0354*/ 	.word	0x00000009
        /*0358*/ 	.word	0x00000000
        /*035c*/ 	.short	0x010a
        /*035e*/ 	.byte	0x3f
	.zero		1


	//   ....[46]....
        /*0360*/ 	.word	0x000063e0
        /*0364*/ 	.word	0x00000006
        /*0368*/ 	.word	0x00000000
        /*036c*/ 	.short	0x010a
        /*036e*/ 	.byte	0x3f
	.zero		1


	//   ....[47]....
        /*0370*/ 	.word	0x00006430
        /*0374*/ 	.word	0x00000009
        /*0378*/ 	.word	0x00000000
        /*037c*/ 	.short	0x010a
        /*037e*/ 	.byte	0x3f
	.zero		1


	//----- nvinfo : EIATTR_NUM_MBARRIERS
	.align		4
.L_35:
        /*0380*/ 	.byte	0x03, 0x38
        /*0382*/ 	.short	0x0014


	//----- nvinfo : EIATTR_EXIT_INSTR_OFFSETS
	.align		4
        /*0384*/ 	.byte	0x04, 0x1c
        /*0386*/ 	.short	(.L_37 - .L_36)


	//   ....[0]....
.L_36:
        /*0388*/ 	.word	0x000006b0


	//   ....[1]....
        /*038c*/ 	.word	0x00000f70


	//   ....[2]....
        /*0390*/ 	.word	0x000046f0


	//   ....[3]....
        /*0394*/ 	.word	0x00004d20


	//   ....[4]....
        /*0398*/ 	.word	0x00005ff0


	//----- nvinfo : EIATTR_MAX_THREADS
	.align		4
.L_37:
        /*039c*/ 	.byte	0x04, 0x05
        /*039e*/ 	.short	(.L_39 - .L_38)
.L_38:
        /*03a0*/ 	.word	0x00000180
        /*03a4*/ 	.word	0x00000001
        /*03a8*/ 	.word	0x00000001


	//----- nvinfo : EIATTR_CRS_STACK_SIZE
	.align		4
.L_39:
        /*03ac*/ 	.byte	0x04, 0x1e
        /*03ae*/ 	.short	(.L_41 - .L_40)
.L_40:
        /*03b0*/ 	.word	0x00000000


	//----- nvinfo : EIATTR_CBANK_PARAM_SIZE
	.align		4
.L_41:
        /*03b4*/ 	.byte	0x03, 0x19
        /*03b6*/ 	.short	0x0470


	//----- nvinfo : EIATTR_PARAM_CBANK
	.align		4
        /*03b8*/ 	.byte	0x04, 0x0a
        /*03ba*/ 	.short	(.L_43 - .L_42)
	.align		4
.L_42:
        /*03bc*/ 	.word	index@(.nv.constant0._ZN7cutlass13device_kernelINS_4gemm6kernel13GemmUniversalIN4cute5tupleIJiiiiEEENS1_10collective13CollectiveMmaINS1_34MainloopSm90TmaGmmaWarpSpecializedILi9ENS5_IJNS4_1CILi1EEESB_SB_EEENS1_35KernelTmaWarpSpecializedCooperativeEEENS5_IJNSA_ILi128EEENSA_ILi64EEESG_EEENS_6half_tENS5_IJlSB_lEEESI_NS5_IJSB_llEEENS4_8TiledMMAINS4_8MMA_AtomIJNS4_4SM904GMMA25MMA_64x64x16_F32F16F16_SSILNSO_5MajorE0ELSQ_1ELNSO_7ScaleInE1ELSR_1EEEEEENS4_6LayoutINS5_IJNSA_ILi2EEESB_SB_EEENS5_IJSB_NSA_ILi0EEESX_EEEEENS5_IJNS4_10UnderscoreES10_S10_EEEEENS4_13SM90_TMA_LOADENS4_14ComposedLayoutINS4_7SwizzleILi3ELi4ELi3EEENS4_18smem_ptr_flag_bitsILi16EEENSU_INS5_IJNSA_ILi8EEESG_EEENS5_IJSG_SB_EEEEEEEvNS4_8identityES13_NS14_IS16_S18_NSU_INS5_IJSG_S19_EEENS5_IJSB_SG_EEEEEEEvS1E_EENS_8epilogue10collective6detail29Sm90TmaWarpSpecializedAdapterINS1L_15DefaultEpilogueISI_SJ_SJ_NS1K_6thread17LinearCombinationISI_Li1EffLNS1P_9ScaleType4KindE0ELNS_15FloatRoundStyleE2ESI_EENS1_15EpilogueDefaultEEEEEvvEEEEvNT_6ParamsE)
        /*03c0*/ 	.short	0x0210
        /*03c2*/ 	.short	0x0470


	//----- nvinfo : EIATTR_SW_WAR
	.align		4
.L_43:
        /*03c4*/ 	.byte	0x04, 0x36
        /*03c6*/ 	.short	(.L_45 - .L_44)
.L_44:
        /*03c8*/ 	.word	0x00000008
.L_45:


//--------------------- .nv.callgraph             --------------------------
	.section	.nv.callgraph,"",@"SHT_CUDA_CALLGRAPH"
	.align	4
	.sectionentsize	8
	.align		4
        /*0000*/ 	.word	0x00000000
	.align		4
        /*0004*/ 	.word	0xffffffff
	.align		4
        /*0008*/ 	.word	index@(_ZN7cutlass13device_kernelINS_4gemm6kernel13GemmUniversalIN4cute5tupleIJiiiiEEENS1_10collective13CollectiveMmaINS1_34MainloopSm90TmaGmmaWarpSpecializedILi9ENS5_IJNS4_1CILi1EEESB_SB_EEENS1_35KernelTmaWarpSpecializedCooperativeEEENS5_IJNSA_ILi128EEENSA_ILi64EEESG_EEENS_6half_tENS5_IJlSB_lEEESI_NS5_IJSB_llEEENS4_8TiledMMAINS4_8MMA_AtomIJNS4_4SM904GMMA25MMA_64x64x16_F32F16F16_SSILNSO_5MajorE0ELSQ_1ELNSO_7ScaleInE1ELSR_1EEEEEENS4_6LayoutINS5_IJNSA_ILi2EEESB_SB_EEENS5_IJSB_NSA_ILi0EEESX_EEEEENS5_IJNS4_10UnderscoreES10_S10_EEEEENS4_13SM90_TMA_LOADENS4_14ComposedLayoutINS4_7SwizzleILi3ELi4ELi3EEENS4_18smem_ptr_flag_bitsILi16EEENSU_INS5_IJNSA_ILi8EEESG_EEENS5_IJSG_SB_EEEEEEEvNS4_8identityES13_NS14_IS16_S18_NSU_INS5_IJSG_S19_EEENS5_IJSB_SG_EEEEEEEvS1E_EENS_8epilogue10collective6detail29Sm90TmaWarpSpecializedAdapterINS1L_15DefaultEpilogueISI_SJ_SJ_NS1K_6thread17LinearCombinationISI_Li1EffLNS1P_9ScaleType4KindE0ELNS_15FloatRoundStyleE2ESI_EENS1_15EpilogueDefaultEEEEEvvEEEEvNT_6ParamsE)
	.align		4
        /*000c*/ 	.word	index@(__assertfail)
	.align		4
        /*0010*/ 	.word	0x00000000
	.align		4
        /*0014*/ 	.word	0xfffffffe
	.align		4
        /*0018*/ 	.word	0x00000000
	.align		4
        /*001c*/ 	.word	0xfffffffd
	.align		4
        /*0020*/ 	.word	0x00000000
	.align		4
        /*0024*/ 	.word	0xfffffffc


//--------------------- .nv.constant4             --------------------------
	.section	.nv.constant4,"a",@progbits
	.align	8
	.align		8
.nv.constant4:
        /*0000*/ 	.dword	__assertfail
	.align		8
        /*0008*/ 	.dword	__unnamed_1
	.align		8
        /*0010*/ 	.dword	_ZN39_INTERNAL_e43a4424_4_k_cu_d1d0b13f_27904cuda3std3__45__cpo5beginE
	.align		8
        /*0018*/ 	.dword	_ZN39_INTERNAL_e43a4424_4_k_cu_d1d0b13f_27904cuda3std3__45__cpo3endE
	.align		8
        /*0020*/ 	.dword	_ZN39_INTERNAL_e43a4424_4_k_cu_d1d0b13f_27904cuda3std3__45__cpo6cbeginE
	.align		8
        /*0028*/ 	.dword	_ZN39_INTERNAL_e43a4424_4_k_cu_d1d0b13f_27904cuda3std3__45__cpo4cendE
	.align		8
        /*0030*/ 	.dword	_ZN39_INTERNAL_e43a4424_4_k_cu_d1d0b13f_27904cuda3std3__441_GLOBAL__N__e43a4424_4_k_cu_d1d0b13f_27906ignoreE
	.align		8
        /*0038*/ 	.dword	_ZN39_INTERNAL_e43a4424_4_k_cu_d1d0b13f_27904cuda3std3__419piecewise_constructE
	.align		8
        /*0040*/ 	.dword	_ZN39_INTERNAL_e43a4424_4_k_cu_d1d0b13f_27904cuda3std3__48in_placeE
	.align		8
        /*0048*/ 	.dword	_ZN39_INTERNAL_e43a4424_4_k_cu_d1d0b13f_27904cuda3std6ranges3__45__cpo4swapE
	.align		8
        /*0050*/ 	.dword	_ZN39_INTERNAL_e43a4424_4_k_cu_d1d0b13f_27904cuda3std6ranges3__45__cpo9iter_moveE
	.align		8
        /*0058*/ 	.dword	_ZN39_INTERNAL_e43a4424_4_k_cu_d1d0b13f_27904cute7productE
	.align		8
        /*0060*/ 	.dword	_ZN39_INTERNAL_e43a4424_4_k_cu_d1d0b13f_27904cute1_E
	.align		8
        /*0068*/ 	.dword	$str$22
	.align		8
        /*0070*/ 	.dword	$str$23


//--------------------- .text._ZN7cutlass13device_kernelINS_4gemm6kernel13GemmUniversalIN4cute5tupleIJiiiiEEENS1_10collective13CollectiveMmaINS1_34MainloopSm90TmaGmmaWarpSpecializedILi9ENS5_IJNS4_1CILi1EEESB_SB_EEENS1_35KernelTmaWarpSpecializedCooperativeEEENS5_IJNSA_ILi128EEENSA_ILi64EEESG_EEENS_6half_tENS5_IJlSB_lEEESI_NS5_IJSB_llEEENS4_8TiledMMAINS4_8MMA_AtomIJNS4_4SM904GMMA25MMA_64x64x16_F32F16F16_SSILNSO_5MajorE0ELSQ_1ELNSO_7ScaleInE1ELSR_1EEEEEENS4_6LayoutINS5_IJNSA_ILi2EEESB_SB_EEENS5_IJSB_NSA_ILi0EEESX_EEEEENS5_IJNS4_10UnderscoreES10_S10_EEEEENS4_13SM90_TMA_LOADENS4_14ComposedLayoutINS4_7SwizzleILi3ELi4ELi3EEENS4_18smem_ptr_flag_bitsILi16EEENSU_INS5_IJNSA_ILi8EEESG_EEENS5_IJSG_SB_EEEEEEEvNS4_8identityES13_NS14_IS16_S18_NSU_INS5_IJSG_S19_EEENS5_IJSB_SG_EEEEEEEvS1E_EENS_8epilogue10collective6detail29Sm90TmaWarpSpecializedAdapterINS1L_15DefaultEpilogueISI_SJ_SJ_NS1K_6thread17LinearCombinationISI_Li1EffLNS1P_9ScaleType4KindE0ELNS_15FloatRoundStyleE2ESI_EENS1_15EpilogueDefaultEEEEEvvEEEEvNT_6ParamsE --------------------------
	.section	.text._ZN7cutlass13device_kernelINS_4gemm6kernel13GemmUniversalIN4cute5tupleIJiiiiEEENS1_10collective13CollectiveMmaINS1_34MainloopSm90TmaGmmaWarpSpecializedILi9ENS5_IJNS4_1CILi1EEESB_SB_EEENS1_35KernelTmaWarpSpecializedCooperativeEEENS5_IJNSA_ILi128EEENSA_ILi64EEESG_EEENS_6half_tENS5_IJlSB_lEEESI_NS5_IJSB_llEEENS4_8TiledMMAINS4_8MMA_AtomIJNS4_4SM904GMMA25MMA_64x64x16_F32F16F16_SSILNSO_5MajorE0ELSQ_1ELNSO_7ScaleInE1ELSR_1EEEEEENS4_6LayoutINS5_IJNSA_ILi2EEESB_SB_EEENS5_IJSB_NSA_ILi0EEESX_EEEEENS5_IJNS4_10UnderscoreES10_S10_EEEEENS4_13SM90_TMA_LOADENS4_14ComposedLayoutINS4_7SwizzleILi3ELi4ELi3EEENS4_18smem_ptr_flag_bitsILi16EEENSU_INS5_IJNSA_ILi8EEESG_EEENS5_IJSG_SB_EEEEEEEvNS4_8identityES13_NS14_IS16_S18_NSU_INS5_IJSG_S19_EEENS5_IJSB_SG_EEEEEEEvS1E_EENS_8epilogue10collective6detail29Sm90TmaWarpSpecializedAdapterINS1L_15DefaultEpilogueISI_SJ_SJ_NS1K_6thread17LinearCombinationISI_Li1EffLNS1P_9ScaleType4KindE0ELNS_15FloatRoundStyleE2ESI_EENS1_15EpilogueDefaultEEEEEvvEEEEvNT_6ParamsE,"ax",@progbits
	.align	128
.text._ZN7cutlass13device_kernelINS_4gemm6kernel13GemmUniversalIN4cute5tupleIJiiiiEEENS1_10collective13CollectiveMmaINS1_34MainloopSm90TmaGmmaWarpSpecializedILi9ENS5_IJNS4_1CILi1EEESB_SB_EEENS1_35KernelTmaWarpSpecializedCooperativeEEENS5_IJNSA_ILi128EEENSA_ILi64EEESG_EEENS_6half_tENS5_IJlSB_lEEESI_NS5_IJSB_llEEENS4_8TiledMMAINS4_8MMA_AtomIJNS4_4SM904GMMA25MMA_64x64x16_F32F16F16_SSILNSO_5MajorE0ELSQ_1ELNSO_7ScaleInE1ELSR_1EEEEEENS4_6LayoutINS5_IJNSA_ILi2EEESB_SB_EEENS5_IJSB_NSA_ILi0EEESX_EEEEENS5_IJNS4_10UnderscoreES10_S10_EEEEENS4_13SM90_TMA_LOADENS4_14ComposedLayoutINS4_7SwizzleILi3ELi4ELi3EEENS4_18smem_ptr_flag_bitsILi16EEENSU_INS5_IJNSA_ILi8EEESG_EEENS5_IJSG_SB_EEEEEEEvNS4_8identityES13_NS14_IS16_S18_NSU_INS5_IJSG_S19_EEENS5_IJSB_SG_EEEEEEEvS1E_EENS_8epilogue10collective6detail29Sm90TmaWarpSpecializedAdapterINS1L_15DefaultEpilogueISI_SJ_SJ_NS1K_6thread17LinearCombinationISI_Li1EffLNS1P_9ScaleType4KindE0ELNS_15FloatRoundStyleE2ESI_EENS1_15EpilogueDefaultEEEEEvvEEEEvNT_6ParamsE:
        .type           _ZN7cutlass13device_kernelINS_4gemm6kernel13GemmUniversalIN4cute5tupleIJiiiiEEENS1_10collective13CollectiveMmaINS1_34MainloopSm90TmaGmmaWarpSpecializedILi9ENS5_IJNS4_1CILi1EEESB_SB_EEENS1_35KernelTmaWarpSpecializedCooperativeEEENS5_IJNSA_ILi128EEENSA_ILi64EEESG_EEENS_6half_tENS5_IJlSB_lEEESI_NS5_IJSB_llEEENS4_8TiledMMAINS4_8MMA_AtomIJNS4_4SM904GMMA25MMA_64x64x16_F32F16F16_SSILNSO_5MajorE0ELSQ_1ELNSO_7ScaleInE1ELSR_1EEEEEENS4_6LayoutINS5_IJNSA_ILi2EEESB_SB_EEENS5_IJSB_NSA_ILi0EEESX_EEEEENS5_IJNS4_10UnderscoreES10_S10_EEEEENS4_13SM90_TMA_LOADENS4_14ComposedLayoutINS4_7SwizzleILi3ELi4ELi3EEENS4_18smem_ptr_flag_bitsILi16EEENSU_INS5_IJNSA_ILi8EEESG_EEENS5_IJSG_SB_EEEEEEEvNS4_8identityES13_NS14_IS16_S18_NSU_INS5_IJSG_S19_EEENS5_IJSB_SG_EEEEEEEvS1E_EENS_8epilogue10collective6detail29Sm90TmaWarpSpecializedAdapterINS1L_15DefaultEpilogueISI_SJ_SJ_NS1K_6thread17LinearCombinationISI_Li1EffLNS1P_9ScaleType4KindE0ELNS_15FloatRoundStyleE2ESI_EENS1_15EpilogueDefaultEEEEEvvEEEEvNT_6ParamsE,@function
        .size           _ZN7cutlass13device_kernelINS_4gemm6kernel13GemmUniversalIN4cute5tupleIJiiiiEEENS1_10collective13CollectiveMmaINS1_34MainloopSm90TmaGmmaWarpSpecializedILi9ENS5_IJNS4_1CILi1EEESB_SB_EEENS1_35KernelTmaWarpSpecializedCooperativeEEENS5_IJNSA_ILi128EEENSA_ILi64EEESG_EEENS_6half_tENS5_IJlSB_lEEESI_NS5_IJSB_llEEENS4_8TiledMMAINS4_8MMA_AtomIJNS4_4SM904GMMA25MMA_64x64x16_F32F16F16_SSILNSO_5MajorE0ELSQ_1ELNSO_7ScaleInE1ELSR_1EEEEEENS4_6LayoutINS5_IJNSA_ILi2EEESB_SB_EEENS5_IJSB_NSA_ILi0EEESX_EEEEENS5_IJNS4_10UnderscoreES10_S10_EEEEENS4_13SM90_TMA_LOADENS4_14ComposedLayoutINS4_7SwizzleILi3ELi4ELi3EEENS4_18smem_ptr_flag_bitsILi16EEENSU_INS5_IJNSA_ILi8EEESG_EEENS5_IJSG_SB_EEEEEEEvNS4_8identityES13_NS14_IS16_S18_NSU_INS5_IJSG_S19_EEENS5_IJSB_SG_EEEEEEEvS1E_EENS_8epilogue10collective6detail29Sm90TmaWarpSpecializedAdapterINS1L_15DefaultEpilogueISI_SJ_SJ_NS1K_6thread17LinearCombinationISI_Li1EffLNS1P_9ScaleType4KindE0ELNS_15FloatRoundStyleE2ESI_EENS1_15EpilogueDefaultEEEEEvvEEEEvNT_6ParamsE,(.L_x_141 - _ZN7cutlass13device_kernelINS_4gemm6kernel13GemmUniversalIN4cute5tupleIJiiiiEEENS1_10collective13CollectiveMmaINS1_34MainloopSm90TmaGmmaWarpSpecializedILi9ENS5_IJNS4_1CILi1EEESB_SB_EEENS1_35KernelTmaWarpSpecializedCooperativeEEENS5_IJNSA_ILi128EEENSA_ILi64EEESG_EEENS_6half_tENS5_IJlSB_lEEESI_NS5_IJSB_llEEENS4_8TiledMMAINS4_8MMA_AtomIJNS4_4SM904GMMA25MMA_64x64x16_F32F16F16_SSILNSO_5MajorE0ELSQ_1ELNSO_7ScaleInE1ELSR_1EEEEEENS4_6LayoutINS5_IJNSA_ILi2EEESB_SB_EEENS5_IJSB_NSA_ILi0EEESX_EEEEENS5_IJNS4_10UnderscoreES10_S10_EEEEENS4_13SM90_TMA_LOADENS4_14ComposedLayoutINS4_7SwizzleILi3ELi4ELi3EEENS4_18smem_ptr_flag_bitsILi16EEENSU_INS5_IJNSA_ILi8EEESG_EEENS5_IJSG_SB_EEEEEEEvNS4_8identityES13_NS14_IS16_S18_NSU_INS5_IJSG_S19_EEENS5_IJSB_SG_EEEEEEEvS1E_EENS_8epilogue10collective6detail29Sm90TmaWarpSpecializedAdapterINS1L_15DefaultEpilogueISI_SJ_SJ_NS1K_6thread17LinearCombinationISI_Li1EffLNS1P_9ScaleType4KindE0ELNS_15FloatRoundStyleE2ESI_EENS1_15EpilogueDefaultEEEEEvvEEEEvNT_6ParamsE)
        .other          _ZN7cutlass13device_kernelINS_4gemm6kernel13GemmUniversalIN4cute5tupleIJiiiiEEENS1_10collective13CollectiveMmaINS1_34MainloopSm90TmaGmmaWarpSpecializedILi9ENS5_IJNS4_1CILi1EEESB_SB_EEENS1_35KernelTmaWarpSpecializedCooperativeEEENS5_IJNSA_ILi128EEENSA_ILi64EEESG_EEENS_6half_tENS5_IJlSB_lEEESI_NS5_IJSB_llEEENS4_8TiledMMAINS4_8MMA_AtomIJNS4_4SM904GMMA25MMA_64x64x16_F32F16F16_SSILNSO_5MajorE0ELSQ_1ELNSO_7ScaleInE1ELSR_1EEEEEENS4_6LayoutINS5_IJNSA_ILi2EEESB_SB_EEENS5_IJSB_NSA_ILi0EEESX_EEEEENS5_IJNS4_10UnderscoreES10_S10_EEEEENS4_13SM90_TMA_LOADENS4_14ComposedLayoutINS4_7SwizzleILi3ELi4ELi3EEENS4_18smem_ptr_flag_bitsILi16EEENSU_INS5_IJNSA_ILi8EEESG_EEENS5_IJSG_SB_EEEEEEEvNS4_8identityES13_NS14_IS16_S18_NSU_INS5_IJSG_S19_EEENS5_IJSB_SG_EEEEEEEvS1E_EENS_8epilogue10collective6detail29Sm90TmaWarpSpecializedAdapterINS1L_15DefaultEpilogueISI_SJ_SJ_NS1K_6thread17LinearCombinationISI_Li1EffLNS1P_9ScaleType4KindE0ELNS_15FloatRoundStyleE2ESI_EENS1_15EpilogueDefaultEEEEEvvEEEEvNT_6ParamsE,@"STO_CUDA_ENTRY STV_DEFAULT"
_ZN7cutlass13device_kernelINS_4gemm6kernel13GemmUniversalIN4cute5tupleIJiiiiEEENS1_10collective13CollectiveMmaINS1_34MainloopSm90TmaGmmaWarpSpecializedILi9ENS5_IJNS4_1CILi1EEESB_SB_EEENS1_35KernelTmaWarpSpecializedCooperativeEEENS5_IJNSA_ILi128EEENSA_ILi64EEESG_EEENS_6half_tENS5_IJlSB_lEEESI_NS5_IJSB_llEEENS4_8TiledMMAINS4_8MMA_AtomIJNS4_4SM904GMMA25MMA_64x64x16_F32F16F16_SSILNSO_5MajorE0ELSQ_1ELNSO_7ScaleInE1ELSR_1EEEEEENS4_6LayoutINS5_IJNSA_ILi2EEESB_SB_EEENS5_IJSB_NSA_ILi0EEESX_EEEEENS5_IJNS4_10UnderscoreES10_S10_EEEEENS4_13SM90_TMA_LOADENS4_14ComposedLayoutINS4_7SwizzleILi3ELi4ELi3EEENS4_18smem_ptr_flag_bitsILi16EEENSU_INS5_IJNSA_ILi8EEESG_EEENS5_IJSG_SB_EEEEEEEvNS4_8identityES13_NS14_IS16_S18_NSU_INS5_IJSG_S19_EEENS5_IJSB_SG_EEEEEEEvS1E_EENS_8epilogue10collective6detail29Sm90TmaWarpSpecializedAdapterINS1L_15DefaultEpilogueISI_SJ_SJ_NS1K_6thread17LinearCombinationISI_Li1EffLNS1P_9ScaleType4KindE0ELNS_15FloatRoundStyleE2ESI_EENS1_15EpilogueDefaultEEEEEvvEEEEvNT_6ParamsE:
[----:B------:R-:W0:Y:S01]  /*0000*/  LDC R1, c[0x0][0x28] ;  /* 0x00000a00ff017b82 */ /* 0x000e220000000800 */
[----:B------:R-:W1:Y:S01]  /*0010*/  S2R R18, SR_TID.X ;  /* 0x0000000000127919 */ /* 0x000e620000002100 */
[----:B------:R-:W-:Y:S01]  /*0020*/  ELECT P0, URZ, PT ;  /* 0x00000000003f782f */ /* 0x000fe20003800000 */
[----:B------:R-:W-:Y:S01]  /*0030*/  BSSY B0, `(.L_x_0) ;  /* 0x000000f000007945 */ /* 0x000fe20003800000 */
[--C-:B-1----:R-:W-:Y:S02]  /*0040*/  SHF.R.U32.HI R0, RZ, 0x5, R18.reuse ;  /* 0x00000005ff007819 */ /* 0x102fe40000011612 */
[----:B------:R-:W-:-:S03]  /*0050*/  SHF.R.U32.HI R22, RZ, 0x7, R18 ;  /* 0x00000007ff167819 */ /* 0x000fc60000011612 */
[----:B------:R-:W1:Y:S04]  /*0060*/  SHFL.IDX PT, R5, R0, RZ, 0x1f ;  /* 0x00001fff00057589 */ /* 0x000e6800000e0000 */
[----:B------:R2:W3:Y:S01]  /*0070*/  SHFL.IDX PT, R8, R22, RZ, 0x1f ;  /* 0x00001fff16087589 */ /* 0x0004e200000e0000 */
[----:B-1----:R-:W-:-:S13]  /*0080*/  ISETP.NE.OR P0, PT, R5, RZ, !P0 ;  /* 0x000000ff0500720c */ /* 0x002fda0004705670 */
[----:B0-23--:R-:W-:Y:S05]  /*0090*/  @P0 BRA `(.L_x_1) ;  /* 0x0000000000200947 */ /* 0x00dfea0003800000 */
[----:B------:R-:W-:Y:S02]  /*00a0*/  ULDC.64 UR4, c[0x0][0x198] ;  /* 0x0000660000047ab9 */ /* 0x000fe40000000a00 */
[----:B------:R-:W-:Y:S02]  /*00b0*/  UIADD3 UR6, UP0, UR4, 0xf0, URZ ;  /* 0x000000f004067890 */ /* 0x000fe4000ff1e03f */
[----:B------:R-:W-:Y:S02]  /*00c0*/  UIADD3 UR4, UP1, UR4, 0x1f0, URZ ;  /* 0x000001f004047890 */ /* 0x000fe4000ff3e03f */
[----:B------:R-:W-:Y:S02]  /*00d0*/  UIADD3.X UR7, URZ, UR5, URZ, UP0, !UPT ;  /* 0x000000053f077290 */ /* 0x000fe400087fe43f */
[----:B------:R-:W-:-:S07]  /*00e0*/  UIADD3.X UR5, URZ, UR5, URZ, UP1, !UPT ;  /* 0x000000053f057290 */ /* 0x000fce0008ffe43f */
[----:B------:R0:W-:Y:S02]  /*00f0*/  UTMACCTL.PF [UR6] ;  /* 0x00000000060079b9 */ /* 0x0001e40008040000 */
[----:B------:R0:W-:Y:S02]  /*0100*/  UTMACCTL.PF [UR4] ;  /* 0x00000000040079b9 */ /* 0x0001e40008040000 */
[----:B0-----:R-:W-:Y:S01]  /*0110*/  NOP ;  /* 0x0000000000007918 */ /* 0x001fe20000000000 */
.L_x_1:
[----:B------:R-:W-:Y:S05]  /*0120*/  BSYNC B0 ;  /* 0x0000000000007941 */ /* 0x000fea0003800000 */
.L_x_0:
[----:B------:R-:W0:Y:S02]  /*0130*/  SHFL.IDX PT, R2, R0, RZ, 0x1f ;  /* 0x00001fff00027589 */ /* 0x000e2400000e0000 */
[----:B0-----:R-:W-:-:S13]  /*0140*/  ISETP.NE.AND P0, PT, R2, RZ, PT ;  /* 0x000000ff0200720c */ /* 0x001fda0003f05270 */
[----:B------:R-:W-:Y:S05]  /*0150*/  @P0 BRA `(.L_x_2) ;  /* 0x00000000008c0947 */ /* 0x000fea0003800000 */
[----:B------:R-:W-:Y:S01]  /*0160*/  ELECT P0, URZ, PT ;  /* 0x00000000003f782f */ /* 0x000fe20003800000 */
[----:B------:R-:W-:-:S12]  /*0170*/  BSSY B0, `(.L_x_2) ;  /* 0x0000021000007945 */ /* 0x000fd80003800000 */
[----:B------:R-:W-:Y:S05]  /*0180*/  @!P0 BRA `(.L_x_3) ;  /* 0x00000000007c8947 */ /* 0x000fea0003800000 */
[----:B------:R-:W0:Y:S01]  /*0190*/  S2UR UR8, SR_CgaCtaId ;  /* 0x00000000000879c3 */ /* 0x000e220000008800 */
[----:B------:R-:W-:Y:S01]  /*01a0*/  UMOV UR4, 0x400 ;  /* 0x0000040000047882 */ /* 0x000fe20000000000 */
[----:B------:R-:W-:Y:S01]  /*01b0*/  UMOV UR5, 0x1 ;  /* 0x0000000100057882 */ /* 0x000fe20000000000 */
[----:B------:R-:W-:Y:S02]  /*01c0*/  UMOV UR6, 0x100 ;  /* 0x0000010000067882 */ /* 0x000fe40000000000 */
[----:B------:R-:W-:-:S04]  /*01d0*/  UIADD3 UR6, -UR6, 0x100000, URZ ;  /* 0x0010000006067890 */ /* 0x000fc8000fffe13f */
[----:B------:R-:W-:Y:S02]  /*01e0*/  USHF.L.U32 UR7, UR6, 0xb, URZ ;  /* 0x0000000b06077899 */ /* 0x000fe4000800063f */
[----:B------:R-:W-:Y:S02]  /*01f0*/  USHF.L.U32 UR6, UR6, 0x1, URZ ;  /* 0x0000000106067899 */ /* 0x000fe4000800063f */
[----:B0-----:R-:W-:Y:S02]  /*0200*/  ULEA UR8, UR8, UR4, 0x18 ;  /* 0x0000000408087291 */ /* 0x001fe4000f8ec03f */
[----:B------:R-:W-:-:S04]  /*0210*/  UIADD3 UR4, -UR5, 0x100000, URZ ;  /* 0x0010000005047890 */ /* 0x000fc8000fffe13f */
[----:B------:R-:W-:Y:S02]  /*0220*/  USHF.L.U32 UR5, UR4, 0xb, URZ ;  /* 0x0000000b04057899 */ /* 0x000fe4000800063f */
[----:B------:R-:W-:Y:S01]  /*0230*/  USHF.L.U32 UR4, UR4, 0x1, URZ ;  /* 0x0000000104047899 */ /* 0x000fe2000800063f */
[----:B------:R-:W0:Y:S11]  /*0240*/  FENCE.VIEW.ASYNC.S ;  /* 0x00000000000073c6 */ /* 0x000e360000000000 */
[----:B0-----:R0:W1:Y:S01]  /*0250*/  SYNCS.EXCH.64 URZ, [UR8], UR4 ;  /* 0x00000004083f75b2 */ /* 0x0010620008000100 */
[----:B------:R0:W2:Y:S01]  /*0260*/  SYNCS.EXCH.64 URZ, [UR8+0x48], UR6 ;  /* 0x00004806083f75b2 */ /* 0x0000a20008000100 */
[----:B------:R0:W3:Y:S01]  /*0270*/  SYNCS.EXCH.64 URZ, [UR8+0x8], UR4 ;  /* 0x00000804083f75b2 */ /* 0x0000e20008000100 */
[----:B------:R0:W4:Y:S01]  /*0280*/  SYNCS.EXCH.64 URZ, [UR8+0x50], UR6 ;  /* 0x00005006083f75b2 */ /* 0x0001220008000100 */
[----:B------:R0:W0:Y:S01]  /*0290*/  SYNCS.EXCH.64 URZ, [UR8+0x10], UR4 ;  /* 0x00001004083f75b2 */ /* 0x0000220008000100 */
        /* <DEDUP_REMOVED lines=13> */
[----:B------:R-:W-:Y:S01]  /*0370*/  NOP ;  /* 0x0000000000007918 */ /* 0x000fe20000000000 */
.L_x_3:
[----:B0-----:R-:W-:Y:S05]  /*0380*/  BSYNC B0 ;  /* 0x0000000000007941 */ /* 0x001fea0003800000 */
.L_x_2:
[----:B------:R-:W0:Y:S01]  /*0390*/  SHFL.IDX PT, R0, R0, RZ, 0x1f ;  /* 0x00001fff00007589 */ /* 0x000e2200000e0000 */
[----:B------:R-:W-:Y:S01]  /*03a0*/  ELECT P0, URZ, PT ;  /* 0x00000000003f782f */ /* 0x000fe20003800000 */
[----:B------:R-:W5:Y:S01]  /*03b0*/  LDC R2, c[0x0][0x65c] ;  /* 0x00019700ff027b82 */ /* 0x000f620000000800 */
[----:B------:R-:W-:Y:S01]  /*03c0*/  SHF.R.S32.HI R6, RZ, 0x1f, R5 ;  /* 0x0000001fff067819 */ /* 0x000fe20000011405 */
[----:B------:R-:W1:Y:S01]  /*03d0*/  S2R R3, SR_CTAID.Y ;  /* 0x0000000000037919 */ /* 0x000e620000002600 */
[----:B------:R-:W-:Y:S01]  /*03e0*/  UMOV UR4, 0x20 ;  /* 0x0000002000047882 */ /* 0x000fe20000000000 */
[----:B------:R-:W-:Y:S01]  /*03f0*/  ISETP.NE.AND P2, PT, R8, RZ, PT ;  /* 0x000000ff0800720c */ /* 0x000fe20003f45270 */
[----:B------:R-:W-:Y:S01]  /*0400*/  NOP ;  /* 0x0000000000007918 */ /* 0x000fe20000000000 */
[----:B------:R-:W2:Y:S01]  /*0410*/  S2R R4, SR_CTAID.X ;  /* 0x0000000000047919 */ /* 0x000ea20000002500 */
[----:B------:R-:W-:Y:S01]  /*0420*/  LEA.HI R6, R6, R5, RZ, 0x2 ;  /* 0x0000000506067211 */ /* 0x000fe200078f10ff */
[----:B------:R-:W-:Y:S01]  /*0430*/  NOP ;  /* 0x0000000000007918 */ /* 0x000fe20000000000 */
[----:B0-----:R-:W-:-:S02]  /*0440*/  ISETP.NE.OR P0, PT, R0, RZ, !P0 ;  /* 0x000000ff0000720c */ /* 0x001fc40004705670 */
[----:B-----5:R-:W-:-:S04]  /*0450*/  ISETP.NE.AND P3, PT, R2, 0x1, PT ;  /* 0x000000010200780c */ /* 0x020fc80003f65270 */
[----:B------:R-:W-:Y:S02]  /*0460*/  P2R R0, PR, RZ, 0x8 ;  /* 0x00000008ff007803 */ /* 0x000fe40000000000 */
[----:B------:R-:W-:-:S05]  /*0470*/  LOP3.LUT R0, R6, 0xfffffffc, RZ, 0xc0, !PT ;  /* 0xfffffffc06007812 */ /* 0x000fca00078ec0ff */
[----:B------:R-:W-:Y:S01]  /*0480*/  VOTEU.ALL UP0, P0 ;  /* 0x00000000003f7886 */ /* 0x000fe20000000000 */
[----:B------:R-:W-:Y:S01]  /*0490*/  IMAD.IADD R0, R5, 0x1, -R0 ;  /* 0x0000000105007824 */ /* 0x000fe200078e0a00 */
[----:B------:R-:W2:Y:S01]  /*04a0*/  @P3 LDC R17, c[0x0][0x10] ;  /* 0x00000400ff113b82 */ /* 0x000ea20000000800 */
[----:B------:R-:W-:Y:S01]  /*04b0*/  VOTEU.ALL UP1, P0 ;  /* 0x00000000003f7886 */ /* 0x000fe20000020000 */
[----:B-1----:R-:W-:Y:S01]  /*04c0*/  @P3 IMAD.MOV.U32 R6, RZ, RZ, R3 ;  /* 0x000000ffff063224 */ /* 0x002fe200078e0003 */
[----:B------:R-:W-:Y:S01]  /*04d0*/  @!UP0 UMOV UR6, 0x400 ;  /* 0x0000040000068882 */ /* 0x000fe20000000000 */
[----:B------:R-:W-:-:S04]  /*04e0*/  @!UP0 UIADD3 UR4, -UR4, 0x100000, URZ ;  /* 0x0010000004048890 */ /* 0x000fc8000fffe13f */
[----:B------:R-:W-:Y:S02]  /*04f0*/  @!UP0 USHF.L.U32 UR5, UR4, 0xb, URZ ;  /* 0x0000000b04058899 */ /* 0x000fe4000800063f */
[----:B------:R-:W-:Y:S01]  /*0500*/  @!UP0 USHF.L.U32 UR4, UR4, 0x1, URZ ;  /* 0x0000000104048899 */ /* 0x000fe2000800063f */
[----:B------:R-:W-:Y:S02]  /*0510*/  @P3 IMAD.MOV.U32 R7, RZ, RZ, RZ ;  /* 0x000000ffff073224 */ /* 0x000fe400078e00ff */
[----:B------:R-:W-:Y:S01]  /*0520*/  IMAD.MOV.U32 R5, RZ, RZ, RZ ;  /* 0x000000ffff057224 */ /* 0x000fe200078e00ff */
[----:B------:R-:W0:Y:S01]  /*0530*/  @!UP0 S2UR UR7, SR_CgaCtaId ;  /* 0x00000000000789c3 */ /* 0x000e220000008800 */
[----:B------:R-:W-:-:S07]  /*0540*/  @P3 IMAD.MOV.U32 R11, RZ, RZ, RZ ;  /* 0x000000ffff0b3224 */ /* 0x000fce00078e00ff */
[----:B------:R-:W1:Y:S01]  /*0550*/  @!P3 LDC R9, c[0x0][0xc] ;  /* 0x00000300ff09bb82 */ /* 0x000e620000000800 */
[----:B--2---:R-:W-:-:S04]  /*0560*/  @P3 IMAD.WIDE.U32 R16, R4, R17, R6 ;  /* 0x0000001104103225 */ /* 0x004fc800078e0006 */
[----:B------:R-:W-:Y:S01]  /*0570*/  @P3 IMAD.IADD R17, R17, 0x1, R11 ;  /* 0x0000000111113824 */ /* 0x000fe200078e020b */
[----:B0-----:R-:W-:Y:S01]  /*0580*/  @!UP0 ULEA UR6, UR7, UR6, 0x18 ;  /* 0x0000000607068291 */ /* 0x001fe2000f8ec03f */
[----:B------:R-:W-:Y:S01]  /*0590*/  VOTEU.ALL UP0, P0 ;  /* 0x00000000003f7886 */ /* 0x000fe20000000000 */
[----:B------:R-:W-:-:S04]  /*05a0*/  ISETP.NE.AND P0, PT, R0, 0x3, PT ;  /* 0x000000030000780c */ /* 0x000fc80003f05270 */
[----:B------:R-:W-:Y:S01]  /*05b0*/  ISETP.EQ.OR P0, PT, R0, RZ, !P0 ;  /* 0x000000ff0000720c */ /* 0x000fe20004702670 */
[----:B-1----:R-:W-:-:S03]  /*05c0*/  @!P3 IMAD.WIDE.U32 R6, R9, R3, R4 ;  /* 0x000000030906b225 */ /* 0x002fc600078e0004 */
[C---:B------:R-:W-:Y:S01]  /*05d0*/  ISETP.EQ.AND P0, PT, R8.reuse, RZ, P0 ;  /* 0x000000ff0800720c */ /* 0x040fe20000702270 */
[----:B------:R-:W-:Y:S01]  /*05e0*/  VIADD R8, R8, 0xffffffff ;  /* 0xffffffff08087836 */ /* 0x000fe20000000000 */
[----:B------:R-:W0:Y:S02]  /*05f0*/  FENCE.VIEW.ASYNC.S ;  /* 0x00000000000073c6 */ /* 0x000e240000000000 */
[----:B0-----:R0:W3:Y:S01]  /*0600*/  @!UP0 SYNCS.EXCH.64 URZ, [UR6+0xa0], UR4 ;  /* 0x0000a004063f85b2 */ /* 0x0010e20008000100 */
[----:B------:R-:W-:Y:S01]  /*0610*/  @!P3 IMAD.MOV.U32 R16, RZ, RZ, R6 ;  /* 0x000000ffff10b224 */ /* 0x000fe200078e0006 */
[----:B------:R-:W-:Y:S01]  /*0620*/  SEL R19, RZ, 0x1, !P0 ;  /* 0x00000001ff137807 */ /* 0x000fe20004000000 */
[----:B------:R-:W-:Y:S01]  /*0630*/  @!P3 IMAD.MOV.U32 R17, RZ, RZ, R7 ;  /* 0x000000ffff11b224 */ /* 0x000fe200078e0007 */
[----:B------:R-:W-:-:S04]  /*0640*/  ISETP.GE.U32.AND P1, PT, R8, 0x2, PT ;  /* 0x000000020800780c */ /* 0x000fc80003f26070 */
[----:B------:R-:W-:Y:S01]  /*0650*/  SEL R19, R19, 0x2, P1 ;  /* 0x0000000213137807 */ /* 0x000fe20000800000 */
[----:B------:R0:W3:Y:S01]  /*0660*/  @!UP1 SYNCS.EXCH.64 URZ, [UR6+0xa8], UR4 ;  /* 0x0000a804063f95b2 */ /* 0x0000e20008000100 */
[----:B------:R-:W-:Y:S01]  /*0670*/  NOP ;  /* 0x0000000000007918 */ /* 0x000fe20000000000 */
[----:B---34-:R-:W-:Y:S06]  /*0680*/  BAR.SYNC.DEFER_BLOCKING 0x0 ;  /* 0x0000000000007b1d */ /* 0x018fec0000010000 */
[----:B------:R-:W-:Y:S05]  /*0690*/  @!P2 BRA `(.L_x_4) ;  /* 0x000000400018a947 */ /* 0x000fea0003800000 */
[----:B------:R-:W-:-:S13]  /*06a0*/  ISETP.GT.U32.AND P0, PT, R8, 0x1, PT ;  /* 0x000000010800780c */ /* 0x000fda0003f04070 */
[----:B0-----:R-:W-:Y:S05]  /*06b0*/  @P0 EXIT ;  /* 0x000000000000094d */ /* 0x001fea0003800000 */
[----:B------:R-:W-:Y:S01]  /*06c0*/  ULDC.64 UR4, c[0x0][0x650] ;  /* 0x0001940000047ab9 */ /* 0x000fe20000000a00 */
[----:B------:R-:W-:Y:S01]  /*06d0*/  PRMT R0, RZ, 0x7610, R0 ;  /* 0x00007610ff007816 */ /* 0x000fe20000000000 */
[----:B------:R-:W-:Y:S01]  /*06e0*/  IMAD.MOV.U32 R58, RZ, RZ, -0x1 ;  /* 0xffffffffff3a7424 */ /* 0x000fe200078e00ff */
[----:B------:R-:W-:Y:S01]  /*06f0*/  ISETP.GE.U32.AND P0, PT, R16, UR4, PT ;  /* 0x0000000410007c0c */ /* 0x000fe2000bf06070 */
[----:B------:R-:W-:Y:S02]  /*0700*/  IMAD.MOV.U32 R59, RZ, RZ, -0x1 ;  /* 0xffffffffff3b7424 */ /* 0x000fe400078e00ff */
[----:B------:R-:W-:Y:S01]  /*0710*/  IMAD.MOV.U32 R57, RZ, RZ, -0x1 ;  /* 0xffffffffff397424 */ /* 0x000fe200078e00ff */
[----:B------:R-:W-:-:S13]  /*0720*/  ISETP.GE.U32.AND.EX P0, PT, R17, UR5, PT, P0 ;  /* 0x0000000511007c0c */ /* 0x000fda000bf06100 */
[----:B------:R-:W-:Y:S05]  /*0730*/  @P0 BRA `(.L_x_5) ;  /* 0x0000000400540947 */ /* 0x000fea0003800000 */
[----:B------:R-:W0:Y:S01]  /*0740*/  LDC.64 R14, c[0x0][0x628] ;  /* 0x00018a00ff0e7b82 */ /* 0x000e220000000a00 */
[----:B------:R-:W-:Y:S02]  /*0750*/  IMAD.MOV.U32 R6, RZ, RZ, R16 ;  /* 0x000000ffff067224 */ /* 0x000fe400078e0010 */
[----:B------:R-:W-:-:S05]  /*0760*/  IMAD.MOV.U32 R7, RZ, RZ, R17 ;  /* 0x000000ffff077224 */ /* 0x000fca00078e0011 */
[----:B------:R-:W1:Y:S08]  /*0770*/  LDC R0, c[0x0][0x630] ;  /* 0x00018c00ff007b82 */ /* 0x000e700000000800 */
[----:B------:R-:W2:Y:S01]  /*0780*/  LDC.64 R20, c[0x0][0x620] ;  /* 0x00018800ff147b82 */ /* 0x000ea20000000a00 */
[----:B0-----:R-:W-:-:S04]  /*0790*/  ISETP.NE.U32.AND P0, PT, R14, RZ, PT ;  /* 0x000000ff0e00720c */ /* 0x001fc80003f05070 */
[----:B------:R-:W-:-:S13]  /*07a0*/  ISETP.NE.AND.EX P0, PT, R15, RZ, PT, P0 ;  /* 0x000000ff0f00720c */ /* 0x000fda0003f05300 */
[----:B-12---:R-:W-:Y:S05]  /*07b0*/  @!P0 BRA `(.L_x_6) ;  /* 0x0000000000288947 */ /* 0x006fea0003800000 */
[----:B------:R-:W0:Y:S02]  /*07c0*/  LDC R11, c[0x0][0x634] ;  /* 0x00018d00ff0b7b82 */ /* 0x000e240000000800 */
[----:B0-----:R-:W-:-:S05]  /*07d0*/  IADD3 R11, P0, R16, R11, RZ ;  /* 0x0000000b100b7210 */ /* 0x001fca0007f1e0ff */
[----:B------:R-:W-:-:S04]  /*07e0*/  IMAD.X R13, RZ, RZ, R17, P0 ;  /* 0x000000ffff0d7224 */ /* 0x000fc800000e0611 */
[----:B------:R-:W-:-:S04]  /*07f0*/  IMAD.WIDE.U32 R6, R13, R14, RZ ;  /* 0x0000000e0d067225 */ /* 0x000fc800078e00ff */
[----:B------:R-:W-:-:S04]  /*0800*/  IMAD.WIDE.U32 R8, P0, R11, R15, R6 ;  /* 0x0000000f0b087225 */ /* 0x000fc80007800006 */
[----:B------:R-:W-:-:S04]  /*0810*/  IMAD.WIDE.U32 R6, R11, R14, RZ ;  /* 0x0000000e0b067225 */ /* 0x000fc800078e00ff */
[----:B------:R-:W-:Y:S01]  /*0820*/  IMAD.X R11, RZ, RZ, RZ, P0 ;  /* 0x000000ffff0b7224 */ /* 0x000fe200000e06ff */
[----:B------:R-:W-:Y:S01]  /*0830*/  IADD3 RZ, P0, R7, R8, RZ ;  /* 0x0000000807ff7210 */ /* 0x000fe20007f1e0ff */
[----:B------:R-:W-:-:S04]  /*0840*/  IMAD.MOV.U32 R10, RZ, RZ, R9 ;  /* 0x000000ffff0a7224 */ /* 0x000fc800078e0009 */
[----:B------:R-:W-:-:S08]  /*0850*/  IMAD.WIDE.U32.X R6, R13, R15, R10, P0 ;  /* 0x0000000f0d067225 */ /* 0x000fd000000e040a */
.L_x_6:
[-CC-:B------:R-:W-:Y:S01]  /*0860*/  SHF.R.U64 R57, R6, R0.reuse, R7.reuse ;  /* 0x0000000006397219 */ /* 0x180fe20000001207 */
[----:B------:R-:W0:Y:S01]  /*0870*/  LDC R10, c[0x0][0x618] ;  /* 0x00018600ff0a7b82 */ /* 0x000e220000000800 */
[----:B------:R-:W-:Y:S01]  /*0880*/  SHF.R.U32.HI R5, RZ, R0, R7 ;  /* 0x00000000ff057219 */ /* 0x000fe20000011607 */
[----:B------:R-:W-:Y:S01]  /*0890*/  ULDC UR4, c[0x0][0x150] ;  /* 0x0000540000047ab9 */ /* 0x000fe20000000800 */
[----:B------:R-:W-:Y:S02]  /*08a0*/  IADD3 R9, P0, RZ, -R57, RZ ;  /* 0x80000039ff097210 */ /* 0x000fe40007f1e0ff */
[----:B------:R-:W-:-:S03]  /*08b0*/  I2FP.F32.U32 R0, R4 ;  /* 0x0000000400007245 */ /* 0x000fc60000201000 */
[----:B------:R-:W1:Y:S01]  /*08c0*/  LDC.64 R28, c[0x0][0x640] ;  /* 0x00019000ff1c7b82 */ /* 0x000e620000000a00 */
[----:B------:R-:W-:Y:S02]  /*08d0*/  IMAD.X R11, RZ, RZ, ~R5, P0 ;  /* 0x000000ffff0b7224 */ /* 0x000fe400000e0e05 */
[----:B------:R-:W-:Y:S01]  /*08e0*/  FMUL R0, R0, UR4 ;  /* 0x0000000400007c20 */ /* 0x000fe20008400000 */
[----:B------:R-:W-:Y:S01]  /*08f0*/  IMAD.WIDE.U32 R6, R9, R20, R16 ;  /* 0x0000001409067225 */ /* 0x000fe200078e0010 */
[----:B------:R-:W-:-:S03]  /*0900*/  ULDC UR4, c[0x0][0x154] ;  /* 0x0000550000047ab9 */ /* 0x000fc60000000800 */
[----:B------:R-:W-:Y:S01]  /*0910*/  IMAD R8, R11, R20, RZ ;  /* 0x000000140b087224 */ /* 0x000fe200078e02ff */
[----:B------:R-:W2:Y:S01]  /*0920*/  LDC R5, c[0x0][0x144] ;  /* 0x00005100ff057b82 */ /* 0x000ea20000000800 */
[----:B------:R-:W3:Y:S02]  /*0930*/  F2I.U32.TRUNC.NTZ R0, R0 ;  /* 0x0000000000007305 */ /* 0x000ee4000020f000 */
[----:B------:R-:W-:-:S04]  /*0940*/  IMAD R9, R9, R21, R8 ;  /* 0x0000001509097224 */ /* 0x000fc800078e0208 */
[----:B------:R-:W-:Y:S01]  /*0950*/  IMAD.IADD R7, R7, 0x1, R9 ;  /* 0x0000000107077824 */ /* 0x000fe200078e0209 */
[----:B------:R-:W4:Y:S01]  /*0960*/  LDC R12, c[0x0][0x608] ;  /* 0x00018200ff0c7b82 */ /* 0x000f220000000800 */
[----:B------:R-:W-:-:S03]  /*0970*/  IMAD.MOV.U32 R9, RZ, RZ, -0x1 ;  /* 0xffffffffff097424 */ /* 0x000fc600078e00ff */
[-CC-:B0-----:R-:W-:Y:S02]  /*0980*/  SHF.R.U64 R20, R6, R10.reuse, R7.reuse ;  /* 0x0000000a06147219 */ /* 0x181fe40000001207 */
[----:B------:R-:W-:Y:S02]  /*0990*/  I2FP.F32.U32 R6, R3 ;  /* 0x0000000300067245 */ /* 0x000fe40000201000 */
[----:B------:R-:W0:Y:S01]  /*09a0*/  LDC R26, c[0x0][0x658] ;  /* 0x00019600ff1a7b82 */ /* 0x000e220000000800 */
[----:B-1----:R-:W-:Y:S01]  /*09b0*/  ISETP.NE.U32.AND P0, PT, R28, RZ, PT ;  /* 0x000000ff1c00720c */ /* 0x002fe20003f05070 */
[----:B---3--:R-:W-:Y:S01]  /*09c0*/  IMAD.MOV R8, RZ, RZ, -R0 ;  /* 0x000000ffff087224 */ /* 0x008fe200078e0a00 */
[----:B------:R-:W-:Y:S01]  /*09d0*/  SHF.R.U32.HI R7, RZ, R10, R7 ;  /* 0x0000000aff077219 */ /* 0x000fe20000011607 */
[----:B------:R-:W-:Y:S01]  /*09e0*/  FMUL R6, R6, UR4 ;  /* 0x0000000406067c20 */ /* 0x000fe20008400000 */
[----:B------:R-:W-:-:S03]  /*09f0*/  ISETP.NE.AND.EX P0, PT, R29, RZ, PT, P0 ;  /* 0x000000ff1d00720c */ /* 0x000fc60003f05300 */
[----:B------:R-:W1:Y:S01]  /*0a00*/  LDC R14, c[0x0][0x148] ;  /* 0x00005200ff0e7b82 */ /* 0x000e620000000800 */
[----:B--2---:R-:W-:-:S07]  /*0a10*/  IMAD R0, R5, R8, R4 ;  /* 0x0000000805007224 */ /* 0x004fce00078e0204 */
[----:B------:R-:W2:Y:S01]  /*0a20*/  LDC R24, c[0x0][0x600] ;  /* 0x00018000ff187b82 */ /* 0x000ea20000000800 */
[-CC-:B----4-:R-:W-:Y:S02]  /*0a30*/  SHF.R.U64 R30, R20, R12.reuse, R7.reuse ;  /* 0x0000000c141e7219 */ /* 0x190fe40000001207 */
[----:B------:R-:W-:Y:S01]  /*0a40*/  SHF.R.U32.HI R5, RZ, R12, R7 ;  /* 0x0000000cff057219 */ /* 0x000fe20000011607 */
[----:B------:R-:W-:Y:S01]  /*0a50*/  IMAD.MOV.U32 R7, RZ, RZ, 0x1 ;  /* 0x00000001ff077424 */ /* 0x000fe200078e00ff */
[----:B------:R3:W4:Y:S03]  /*0a60*/  F2I.U32.TRUNC.NTZ R12, R6 ;  /* 0x00000006000c7305 */ /* 0x000726000020f000 */
[----:B------:R-:W1:Y:S01]  /*0a70*/  LDC R15, c[0x0][0x648] ;  /* 0x00019200ff0f7b82 */ /* 0x000e620000000800 */
[-C--:B0-----:R-:W-:Y:S02]  /*0a80*/  SHF.L.U32 R4, R9, R26.reuse, RZ ;  /* 0x0000001a09047219 */ /* 0x081fe400000006ff */
[----:B------:R-:W-:-:S02]  /*0a90*/  SHF.R.U64 R32, R30, R26, R5 ;  /* 0x0000001a1e207219 */ /* 0x000fc40000001205 */
[----:B------:R-:W-:Y:S02]  /*0aa0*/  LOP3.LUT R11, RZ, R4, RZ, 0x33, !PT ;  /* 0x00000004ff0b7212 */ /* 0x000fe400078e33ff */
[-C--:B------:R-:W-:Y:S01]  /*0ab0*/  SHF.R.U32.HI R5, RZ, R26.reuse, R5 ;  /* 0x0000001aff057219 */ /* 0x080fe20000011605 */
[----:B------:R-:W0:Y:S01]  /*0ac0*/  LDC R21, c[0x0][0x638] ;  /* 0x00018e00ff157b82 */ /* 0x000e220000000800 */
[----:B------:R-:W-:Y:S01]  /*0ad0*/  SHF.L.U32 R10, R7, R26, RZ ;  /* 0x0000001a070a7219 */ /* 0x000fe200000006ff */
[----:B------:R-:W-:-:S06]  /*0ae0*/  IMAD.MOV.U32 R4, RZ, RZ, R32 ;  /* 0x000000ffff047224 */ /* 0x000fcc00078e0020 */
[----:B------:R-:W0:Y:S01]  /*0af0*/  LDC R58, c[0x0][0x610] ;  /* 0x00018400ff3a7b82 */ /* 0x000e220000000800 */
[----:B---34-:R-:W-:Y:S05]  /*0b00*/  @!P0 BRA `(.L_x_7) ;  /* 0x0000000000288947 */ /* 0x018fea0003800000 */
[----:B------:R-:W3:Y:S02]  /*0b10*/  LDC R9, c[0x0][0x64c] ;  /* 0x00019300ff097b82 */ /* 0x000ee40000000800 */
[----:B---3--:R-:W-:-:S05]  /*0b20*/  IADD3 R9, P0, R32, R9, RZ ;  /* 0x0000000920097210 */ /* 0x008fca0007f1e0ff */
        /* <DEDUP_REMOVED lines=8> */
.L_x_7:
[----:B-1----:R-:W-:Y:S01]  /*0bb0*/  SHF.R.U64 R4, R4, R15, R5 ;  /* 0x0000000f04047219 */ /* 0x002fe20000001205 */
[----:B--2---:R-:W-:Y:S01]  /*0bc0*/  VIADD R5, R24, 0xffffffff ;  /* 0xffffffff18057836 */ /* 0x004fe20000000000 */
[----:B------:R-:W-:Y:S01]  /*0bd0*/  LOP3.LUT R11, R30, R11, RZ, 0xc0, !PT ;  /* 0x0000000b1e0b7212 */ /* 0x000fe200078ec0ff */
[----:B------:R-:W-:Y:S02]  /*0be0*/  IMAD.MOV R12, RZ, RZ, -R12 ;  /* 0x000000ffff0c7224 */ /* 0x000fe400078e0a0c */
[----:B------:R-:W-:Y:S01]  /*0bf0*/  IMAD.MOV R6, RZ, RZ, -R4 ;  /* 0x000000ffff067224 */ /* 0x000fe200078e0a04 */
[----:B------:R-:W-:Y:S01]  /*0c00*/  LOP3.LUT R5, R20, R5, RZ, 0xc0, !PT ;  /* 0x0000000514057212 */ /* 0x000fe200078ec0ff */
[----:B------:R-:W-:Y:S02]  /*0c10*/  @P3 IMAD R0, R14, R12, R3 ;  /* 0x0000000c0e003224 */ /* 0x000fe400078e0203 */
[----:B------:R-:W-:Y:S02]  /*0c20*/  IMAD R11, R10, R4, R11 ;  /* 0x000000040a0b7224 */ /* 0x000fe400078e020b */
[----:B0-----:R-:W-:-:S02]  /*0c30*/  IMAD R3, R6, R21, R32 ;  /* 0x0000001506037224 */ /* 0x001fc400078e0220 */
[----:B------:R-:W-:Y:S02]  /*0c40*/  IMAD R58, R11, R58, R0 ;  /* 0x0000003a0b3a7224 */ /* 0x000fe400078e0200 */
[----:B------:R-:W-:Y:S02]  /*0c50*/  IMAD R3, R3, R24, R5 ;  /* 0x0000001803037224 */ /* 0x000fe400078e0205 */
[----:B------:R-:W-:-:S03]  /*0c60*/  IMAD.MOV.U32 R0, RZ, RZ, 0x1 ;  /* 0x00000001ff007424 */ /* 0x000fc600078e00ff */
[----:B------:R-:W-:Y:S02]  /*0c70*/  SEL R59, R3, R58, !P3 ;  /* 0x0000003a033b7207 */ /* 0x000fe40005800000 */
[----:B------:R-:W-:-:S07]  /*0c80*/  SEL R58, R58, R3, !P3 ;  /* 0x000000033a3a7207 */ /* 0x000fce0005800000 */
.L_x_5:
[----:B------:R-:W-:-:S08]  /*0c90*/  NOP ;  /* 0x0000000000007918 */ /* 0x000fd00000000000 */
[----:B------:R-:W0:Y:S02]  /*0ca0*/  USETMAXREG.TRY_ALLOC.CTAPOOL UP0, 0xe8 ;  /* 0x000000e8000079c8 */ /* 0x000e240008000600 */
[----:B0-----:R-:W-:-:S13]  /*0cb0*/  PLOP3.LUT P0, PT, PT, PT, UP0, 0x80, 0x0 ;  /* 0x000000000000781c */ /* 0x001fda0003f0f008 */
[----:B------:R-:W-:Y:S05]  /*0cc0*/  @!P0 BRA `(.L_x_5) ;  /* 0xfffffffc00f08947 */ /* 0x000fea000383ffff */
[----:B------:R-:W-:Y:S01]  /*0cd0*/  ULDC.64 UR4, c[0x0][0x598] ;  /* 0x0001660000047ab9 */ /* 0x000fe20000000a00 */
[----:B------:R-:W-:Y:S01]  /*0ce0*/  ULDC.64 UR36, c[0x0][0x208] ;  /* 0x0000820000247ab9 */ /* 0x000fe20000000a00 */
[----:B------:R-:W-:-:S04]  /*0cf0*/  ISETP.NE.U32.AND P0, PT, RZ, UR4, PT ;  /* 0x00000004ff007c0c */ /* 0x000fc8000bf05070 */
[----:B------:R-:W-:-:S13]  /*0d00*/  ISETP.NE.AND.EX P0, PT, RZ, UR5, PT, P0 ;  /* 0x00000005ff007c0c */ /* 0x000fda000bf05300 */
[----:B------:R-:W-:Y:S05]  /*0d10*/  @!P0 BRA `(.L_x_8) ;  /* 0x00000000001c8947 */ /* 0x000fea0003800000 */
[----:B------:R-:W0:Y:S02]  /*0d20*/  LDC.64 R4, c[0x0][0x598] ;  /* 0x00016600ff047b82 */ /* 0x000e240000000a00 */
[----:B0-----:R-:W2:Y:S02]  /*0d30*/  LDG.E.64 R4, desc[UR36][R4.64] ;  /* 0x0000002404047981 */ /* 0x001ea4000c1e1b00 */
[----:B--2---:R-:W-:-:S04]  /*0d40*/  ISETP.NE.U32.AND P0, PT, R4, RZ, PT ;  /* 0x000000ff0400720c */ /* 0x004fc80003f05070 */
[----:B------:R-:W-:-:S13]  /*0d50*/  ISETP.NE.AND.EX P0, PT, R5, RZ, PT, P0 ;  /* 0x000000ff0500720c */ /* 0x000fda0003f05300 */
[----:B------:R-:W-:Y:S05]  /*0d60*/  @!P0 BRA `(.L_x_8) ;  /* 0x0000000000088947 */ /* 0x000fea0003800000 */
[----:B------:R0:W5:Y:S01]  /*0d70*/  LD.E R23, desc[UR36][R4.64] ;  /* 0x0000002404177980 */ /* 0x000162000c101900 */
[----:B------:R-:W-:Y:S05]  /*0d80*/  BRA `(.L_x_9) ;  /* 0x0000000000247947 */ /* 0x000fea0003800000 */
.L_x_8:
[----:B------:R-:W-:Y:S02]  /*0d90*/  ULDC.64 UR4, c[0x0][0x588] ;  /* 0x0001620000047ab9 */ /* 0x000fe40000000a00 */
[----:B------:R-:W-:-:S04]  /*0da0*/  ISETP.NE.U32.AND P0, PT, RZ, UR4, PT ;  /* 0x00000004ff007c0c */ /* 0x000fc8000bf05070 */
[----:B------:R-:W-:-:S13]  /*0db0*/  ISETP.NE.AND.EX P0, PT, RZ, UR5, PT, P0 ;  /* 0x00000005ff007c0c */ /* 0x000fda000bf05300 */
[----:B------:R-:W-:Y:S05]  /*0dc0*/  @!P0 BRA `(.L_x_10) ;  /* 0x00000000000c8947 */ /* 0x000fea0003800000 */
[----:B------:R-:W0:Y:S02]  /*0dd0*/  LDC.64 R4, c[0x0][0x588] ;  /* 0x00016200ff047b82 */ /* 0x000e240000000a00 */
[----:B0-----:R1:W5:Y:S01]  /*0de0*/  LDG.E R23, desc[UR36][R4.64] ;  /* 0x0000002404177981 */ /* 0x001362000c1e1900 */
[----:B------:R-:W-:Y:S05]  /*0df0*/  BRA `(.L_x_9) ;  /* 0x0000000000087947 */ /* 0x000fea0003800000 */
.L_x_10:
[----:B------:R-:W-:Y:S02]  /*0e00*/  ULDC UR4, c[0x0][0x580] ;  /* 0x0001600000047ab9 */ /* 0x000fe40000000800 */
[----:B------:R-:W-:-:S07]  /*0e10*/  IMAD.U32 R23, RZ, RZ, UR4 ;  /* 0x00000004ff177e24 */ /* 0x000fce000f8e00ff */
.L_x_9:
[----:B------:R-:W-:Y:S02]  /*0e20*/  ULDC.64 UR4, c[0x0][0x5a0] ;  /* 0x0001680000047ab9 */ /* 0x000fe40000000a00 */
[----:B------:R-:W-:-:S04]  /*0e30*/  ISETP.NE.U32.AND P0, PT, RZ, UR4, PT ;  /* 0x00000004ff007c0c */ /* 0x000fc8000bf05070 */
[----:B------:R-:W-:-:S13]  /*0e40*/  ISETP.NE.AND.EX P0, PT, RZ, UR5, PT, P0 ;  /* 0x00000005ff007c0c */ /* 0x000fda000bf05300 */
[----:B------:R-:W-:Y:S05]  /*0e50*/  @!P0 BRA `(.L_x_11) ;  /* 0x00000000001c8947 */ /* 0x000fea0003800000 */
[----:B01----:R-:W0:Y:S02]  /*0e60*/  LDC.64 R4, c[0x0][0x5a0] ;  /* 0x00016800ff047b82 */ /* 0x003e240000000a00 */
[----:B0-----:R-:W2:Y:S02]  /*0e70*/  LDG.E.64 R4, desc[UR36][R4.64] ;  /* 0x0000002404047981 */ /* 0x001ea4000c1e1b00 */
[----:B--2---:R-:W-:-:S04]  /*0e80*/  ISETP.NE.U32.AND P0, PT, R4, RZ, PT ;  /* 0x000000ff0400720c */ /* 0x004fc80003f05070 */
[----:B------:R-:W-:-:S13]  /*0e90*/  ISETP.NE.AND.EX P0, PT, R5, RZ, PT, P0 ;  /* 0x000000ff0500720c */ /* 0x000fda0003f05300 */
[----:B------:R-:W-:Y:S05]  /*0ea0*/  @!P0 BRA `(.L_x_11) ;  /* 0x0000000000088947 */ /* 0x000fea0003800000 */
[----:B------:R0:W5:Y:S01]  /*0eb0*/  LD.E R56, desc[UR36][R4.64] ;  /* 0x0000002404387980 */ /* 0x000162000c101900 */
[----:B------:R-:W-:Y:S05]  /*0ec0*/  BRA `(.L_x_12) ;  /* 0x0000000000247947 */ /* 0x000fea0003800000 */
.L_x_11:
[----:B------:R-:W-:Y:S02]  /*0ed0*/  ULDC.64 UR4, c[0x0][0x590] ;  /* 0x0001640000047ab9 */ /* 0x000fe40000000a00 */
[----:B------:R-:W-:-:S04]  /*0ee0*/  ISETP.NE.U32.AND P0, PT, RZ, UR4, PT ;  /* 0x00000004ff007c0c */ /* 0x000fc8000bf05070 */
[----:B------:R-:W-:-:S13]  /*0ef0*/  ISETP.NE.AND.EX P0, PT, RZ, UR5, PT, P0 ;  /* 0x00000005ff007c0c */ /* 0x000fda000bf05300 */
[----:B------:R-:W-:Y:S05]  /*0f00*/  @!P0 BRA `(.L_x_13) ;  /* 0x00000000000c8947 */ /* 0x000fea0003800000 */
[----:B01----:R-:W0:Y:S02]  /*0f10*/  LDC.64 R4, c[0x0][0x590] ;  /* 0x00016400ff047b82 */ /* 0x003e240000000a00 */
[----:B0-----:R1:W5:Y:S01]  /*0f20*/  LDG.E R56, desc[UR36][R4.64] ;  /* 0x0000002404387981 */ /* 0x001362000c1e1900 */
[----:B------:R-:W-:Y:S05]  /*0f30*/  BRA `(.L_x_12) ;  /* 0x0000000000087947 */ /* 0x000fea0003800000 */
.L_x_13:
[----:B------:R-:W-:Y:S02]  /*0f40*/  ULDC UR4, c[0x0][0x584] ;  /* 0x0001610000047ab9 */ /* 0x000fe40000000800 */
[----:B------:R-:W-:-:S07]  /*0f50*/  IMAD.U32 R56, RZ, RZ, UR4 ;  /* 0x00000004ff387e24 */ /* 0x000fce000f8e00ff */
.L_x_12:
[----:B------:R-:W-:-:S13]  /*0f60*/  LOP3.LUT P0, RZ, R0, 0xff, RZ, 0xc0, !PT ;  /* 0x000000ff00ff7812 */ /* 0x000fda000780c0ff */
[----:B------:R-:W-:Y:S05]  /*0f70*/  @!P0 EXIT ;  /* 0x000000000000894d */ /* 0x000fea0003800000 */
[----:B------:R-:W-:Y:S01]  /*0f80*/  ULDC UR4, c[0x0][0x28c] ;  /* 0x0000a30000047ab9 */ /* 0x000fe20000000800 */
[----:B------:R-:W-:Y:S01]  /*0f90*/  LOP3.LUT R62, R19, 0x1, RZ, 0xfc, !PT ;  /* 0x00000001133e7812 */ /* 0x000fe200078efcff */
[----:B------:R-:W-:Y:S01]  /*0fa0*/  UIADD3 UR4, UR4, 0x3f, URZ ;  /* 0x0000003f04047890 */ /* 0x000fe2000fffe03f */
[----:B------:R-:W-:Y:S01]  /*0fb0*/  UMOV UR38, URZ ;  /* 0x0000003f00267c82 */ /* 0x000fe20008000000 */
[----:B------:R-:W-:Y:S02]  /*0fc0*/  UMOV UR39, URZ ;  /* 0x0000003f00277c82 */ /* 0x000fe40008000000 */
[----:B------:R-:W-:-:S04]  /*0fd0*/  USHF.R.S32.HI UR5, URZ, 0x1f, UR4 ;  /* 0x0000001f3f057899 */ /* 0x000fc80008011404 */
[----:B------:R-:W-:-:S04]  /*0fe0*/  ULEA.HI UR5, UR5, UR4, URZ, 0x6 ;  /* 0x0000000405057291 */ /* 0x000fc8000f8f303f */
[----:B------:R-:W-:-:S12]  /*0ff0*/  USHF.R.S32.HI UR40, URZ, 0x6, UR5 ;  /* 0x000000063f287899 */ /* 0x000fd80008011405 */
.L_x_95:
[----:B------:R-:W-:Y:S01]  /*1000*/  LOP3.LUT R0, R18, 0x80, RZ, 0xc0, !PT ;  /* 0x0000008012007812 */ /* 0x000fe200078ec0ff */
[----:B--2---:R-:W2:Y:S01]  /*1010*/  S2UR UR7, SR_CgaCtaId ;  /* 0x00000000000779c3 */ /* 0x004ea20000008800 */
[----:B------:R-:W-:Y:S02]  /*1020*/  UMOV UR6, 0x400 ;  /* 0x0000040000067882 */ /* 0x000fe40000000000 */
[----:B------:R-:W-:-:S06]  /*1030*/  SHF.R.U32.HI R0, RZ, 0x7, R0 ;  /* 0x00000007ff007819 */ /* 0x000fcc0000011600 */
[----:B---3--:R-:W3:Y:S01]  /*1040*/  SHFL.IDX PT, R0, R0, RZ, 0x1f ;  /* 0x00001fff00007589 */ /* 0x008ee200000e0000 */
[----:B--2---:R-:W-:Y:S01]  /*1050*/  ULEA UR42, UR7, UR6, 0x18 ;  /* 0x00000006072a7291 */ /* 0x004fe2000f8ec03f */
[----:B---3--:R-:W-:-:S13]  /*1060*/  R2UR UR4, R0 ;  /* 0x00000000000472ca */ /* 0x008fda00000e0000 */
[----:B------:R-:W-:-:S04]  /*1070*/  ULEA.HI UR5, UR4, UR4, URZ, 0x1 ;  /* 0x0000000404057291 */ /* 0x000fc8000f8f083f */
[----:B------:R-:W-:-:S04]  /*1080*/  ULOP3.LUT UR5, UR5, 0x7fffe, URZ, 0xc0, !UPT ;  /* 0x0007fffe05057892 */ /* 0x000fc8000f8ec03f */
[----:B------:R-:W-:-:S03]  /*1090*/  UIADD3 UR5, UR4, -UR5, URZ ;  /* 0x8000000504057290 */ /* 0x000fc6000fffe03f */
[----:B------:R-:W-:Y:S01]  /*10a0*/  ULDC UR4, c[0x0][0x28c] ;  /* 0x0000a30000047ab9 */ /* 0x000fe20000000800 */
[----:B------:R-:W-:Y:S01]  /*10b0*/  ULEA UR5, UR5, UR42, 0xd ;  /* 0x0000002a05057291 */ /* 0x000fe2000f8e683f */
[----:B------:R-:W-:-:S03]  /*10c0*/  ISETP.LT.AND P0, PT, RZ, UR4, PT ;  /* 0x00000004ff007c0c */ /* 0x000fc6000bf01270 */
[----:B------:R-:W-:-:S04]  /*10d0*/  UIADD3 UR5, UR5, 0x180, URZ ;  /* 0x0000018005057890 */ /* 0x000fc8000fffe03f */
[----:B------:R-:W-:-:S04]  /*10e0*/  USHF.R.U32.HI UR5, URZ, 0x4, UR5 ;  /* 0x000000043f057899 */ /* 0x000fc80008011605 */
[----:B------:R-:W-:Y:S02]  /*10f0*/  ULOP3.LUT UR41, UR5, 0x3fff, URZ, 0xc0, !UPT ;  /* 0x00003fff05297892 */ /* 0x000fe4000f8ec03f */
[----:B-1--45:R-:W-:Y:S10]  /*1100*/  @P0 BRA `(.L_x_14) ;  /* 0x0000000000400947 */ /* 0x032ff40003800000 */
[----:B------:R-:W-:Y:S01]  /*1110*/  MOV R0, 0x0 ;  /* 0x0000000000007802 */ /* 0x000fe20000000f00 */
[----:B------:R-:W-:Y:S01]  /*1120*/  ULDC.64 UR4, c[0x4][0x68] ;  /* 0x01001a0000047ab9 */ /* 0x000fe20000000a00 */
[----:B------:R-:W-:Y:S01]  /*1130*/  ULDC.64 UR6, c[0x4][0x8] ;  /* 0x0100020000067ab9 */ /* 0x000fe20000000a00 */
[----:B01----:R-:W-:Y:S01]  /*1140*/  IMAD.U32 R4, RZ, RZ, UR4 ;  /* 0x00000004ff047e24 */ /* 0x003fe2000f8e00ff */
[----:B------:R0:W1:Y:S01]  /*1150*/  LDC.64 R14, c[0x4][R0] ;  /* 0x01000000000e7b82 */ /* 0x0000620000000a00 */
[----:B------:R-:W-:Y:S01]  /*1160*/  IMAD.U32 R5, RZ, RZ, UR5 ;  /* 0x00000005ff057e24 */ /* 0x000fe2000f8e00ff */
[----:B------:R-:W-:Y:S01]  /*1170*/  ULDC.64 UR4, c[0x4][0x70] ;  /* 0x01001c0000047ab9 */ /* 0x000fe20000000a00 */
[----:B------:R-:W-:Y:S02]  /*1180*/  IMAD.U32 R10, RZ, RZ, UR6 ;  /* 0x00000006ff0a7e24 */ /* 0x000fe4000f8e00ff */
[----:B------:R-:W-:Y:S02]  /*1190*/  IMAD.U32 R6, RZ, RZ, UR4 ;  /* 0x00000004ff067e24 */ /* 0x000fe4000f8e00ff */
[----:B------:R-:W-:-:S02]  /*11a0*/  IMAD.U32 R7, RZ, RZ, UR5 ;  /* 0x00000005ff077e24 */ /* 0x000fc4000f8e00ff */
[----:B------:R-:W-:Y:S02]  /*11b0*/  IMAD.U32 R11, RZ, RZ, UR7 ;  /* 0x00000007ff0b7e24 */ /* 0x000fe4000f8e00ff */
[----:B------:R-:W-:Y:S02]  /*11c0*/  IMAD.MOV.U32 R8, RZ, RZ, 0x1e1 ;  /* 0x000001e1ff087424 */ /* 0x000fe400078e00ff */
[----:B------:R-:W-:Y:S02]  /*11d0*/  IMAD.MOV.U32 R12, RZ, RZ, 0x1 ;  /* 0x00000001ff0c7424 */ /* 0x000fe400078e00ff */
[----:B0-----:R-:W-:-:S07]  /*11e0*/  IMAD.MOV.U32 R13, RZ, RZ, RZ ;  /* 0x000000ffff0d7224 */ /* 0x001fce00078e00ff */
[----:B------:R-:W-:-:S07]  /*11f0*/  LEPC R20, `(.L_x_14) ;  /* 0x000000001014794e */ /* 0x000fce0000000000 */
[----:B-1---5:R-:W-:Y:S05]  /*1200*/  CALL.ABS.NOINC R14 ;  /* 0x000000000e007343 */ /* 0x022fea0003c00000 */
.L_x_14:
[----:B------:R-:W-:-:S13]  /*1210*/  ISETP.NE.AND P0, PT, R62, 0x3, PT ;  /* 0x000000033e00780c */ /* 0x000fda0003f05270 */
[----:B------:R-:W-:Y:S05]  /*1220*/  @!P0 BRA `(.L_x_15) ;  /* 0x0000000000048947 */ /* 0x000fea0003800000 */
[----:B------:R-:W-:Y:S01]  /*1230*/  BPT.TRAP 0x1 ;  /* 0x000000040000795c */ /* 0x000fe20000300000 */
.L_x_15:
[----:B------:R-:W-:Y:S02]  /*1240*/  IMAD.U32 R3, RZ, RZ, UR39 ;  /* 0x00000027ff037e24 */ /* 0x000fe4000f8e00ff */
[----:B------:R-:W-:-:S03]  /*1250*/  IMAD.U32 R0, RZ, RZ, UR38 ;  /* 0x00000026ff007e24 */ /* 0x000fc6000f8e00ff */
[----:B------:R-:W-:Y:S02]  /*1260*/  LEA R3, R3, UR42, 0x3 ;  /* 0x0000002a03037c11 */ /* 0x000fe4000f8e18ff */
[----:B------:R-:W-:-:S04]  /*1270*/  SHF.L.U32 R0, R0, 0x1f, RZ ;  /* 0x0000001f00007819 */ /* 0x000fc800000006ff */
[----:B------:R2:W3:Y:S01]  /*1280*/  SYNCS.PHASECHK.TRANS64.TRYWAIT P1, [R3+URZ], R0 ;  /* 0x00000000030075a7 */ /* 0x0004e2000802017f */
[----:B------:R-:W-:Y:S05]  /*1290*/  @!P0 BRA `(.L_x_16) ;  /* 0x0000000000048947 */ /* 0x000fea0003800000 */
[----:B------:R-:W-:Y:S01]  /*12a0*/  BPT.TRAP 0x1 ;  /* 0x000000040000795c */ /* 0x000fe20000300000 */
.L_x_16:
[----:B---3--:R-:W-:Y:S05]  /*12b0*/  @P1 BRA `(.L_x_17) ;  /* 0x0000000000081947 */ /* 0x008fea0003800000 */
[----:B------:R-:W3:Y:S02]  /*12c0*/  SYNCS.PHASECHK.TRANS64.TRYWAIT P1, [R3+URZ], R0 ;  /* 0x00000000030075a7 */ /* 0x000ee4000802017f */
[----:B---3--:R-:W-:Y:S05]  /*12d0*/  @!P1 BRA `(.L_x_18) ;  /* 0x0000004c00489947 */ /* 0x008fea0003800000 */
.L_x_17:
[----:B------:R-:W-:-:S04]  /*12e0*/  UISETP.LT.AND UP0, UPT, UR40, 0x1, UPT ;  /* 0x000000012800788c */ /* 0x000fc8000bf01270 */
[----:B------:R-:W-:-:S04]  /*12f0*/  USEL UR4, UR40, 0x1, UP0 ;  /* 0x0000000128047887 */ /* 0x000fc80008000000 */
[----:B------:R-:W-:-:S06]  /*1300*/  UIADD3 UR4, UR40, -UR4, URZ ;  /* 0x8000000428047290 */ /* 0x000fcc000fffe03f */
[----:B--23--:R-:W-:Y:S01]  /*1310*/  IMAD.U32 R0, RZ, RZ, UR4 ;  /* 0x00000004ff007e24 */ /* 0x00cfe2000f8e00ff */
[----:B------:R-:W-:Y:S05]  /*1320*/  WARPSYNC.ALL ;  /* 0x0000000000007948 */ /* 0x000fea0003800000 */
[----:B------:R-:W-:Y:S01]  /*1330*/  ISETP.GE.AND P1, PT, R0, 0x1, PT ;  /* 0x000000010000780c */ /* 0x000fe20003f26270 */
[----:B------:R-:W-:Y:S01]  /*1340*/  UIADD3 UR4, UR42, 0x24180, URZ ;  /* 0x000241802a047890 */ /* 0x000fe2000fffe03f */
[----:B------:R-:W-:Y:S01]  /*1350*/  WARPGROUP.ARRIVE ;  /* 0x00000000000079c5 */ /* 0x000fe20000000000 */
[----:B------:R-:W-:Y:S01]  /*1360*/  UMOV UR9, 0x40000040 ;  /* 0x4000004000097882 */ /* 0x000fe20000000000 */
[----:B------:R-:W-:Y:S01]  /*1370*/  UMOV UR11, 0x40000040 ;  /* 0x40000040000b7882 */ /* 0x000fe20000000000 */
[----:B------:R-:W-:-:S02]  /*1380*/  USHF.R.U32.HI UR5, URZ, 0x4, UR4 ;  /* 0x000000043f057899 */ /* 0x000fc40008011604 */
[----:B------:R-:W-:Y:S02]  /*1390*/  ULOP3.LUT UR4, UR41, 0x10000, URZ, 0xfc, !UPT ;  /* 0x0001000029047892 */ /* 0x000fe4000f8efc3f */
[----:B------:R-:W-:Y:S02]  /*13a0*/  ULOP3.LUT UR5, UR5, 0x3fff, URZ, 0xc0, !UPT ;  /* 0x00003fff05057892 */ /* 0x000fe4000f8ec03f */
[----:B------:R-:W-:Y:S02]  /*13b0*/  ULEA UR6, UR39, UR4, 0xa ;  /* 0x0000000427067291 */ /* 0x000fe4000f8e503f */
[----:B------:R-:W-:-:S05]  /*13c0*/  ULEA UR7, UR39, UR5, 0x9 ;  /* 0x0000000527077291 */ /* 0x000fca000f8e483f */
[----:B------:R-:W-:Y:S02]  /*13d0*/  UMOV UR8, UR6 ;  /* 0x0000000600087c82 */ /* 0x000fe40008000000 */
[----:B------:R-:W-:Y:S02]  /*13e0*/  UMOV UR10, UR7 ;  /* 0x00000007000a7c82 */ /* 0x000fe40008000000 */
[----:B------:R-:W-:Y:S01]  /*13f0*/  HGMMA.64x64x16.F32 R24, gdesc[UR8].tnspB, RZ, !UPT, gsb0 ;  /* 0x40e00000081879f0 */ /* 0x000fe2000c0008ff */
[----:B------:R-:W-:Y:S02]  /*1400*/  UIADD3 UR8, UR6, 0x2, URZ ;  /* 0x0000000206087890 */ /* 0x000fe4000fffe03f */
[----:B------:R-:W-:Y:S01]  /*1410*/  UIADD3 UR10, UR7, 0x80, URZ ;  /* 0x00000080070a7890 */ /* 0x000fe2000fffe03f */
[----:B------:R-:W-:Y:S01]  /*1420*/  UMOV UR9, 0x40000040 ;  /* 0x4000004000097882 */ /* 0x000fe20000000000 */
[----:B------:R-:W-:Y:S01]  /*1430*/  UMOV UR11, 0x40000040 ;  /* 0x40000040000b7882 */ /* 0x000fe20000000000 */
[----:B------:R-:W-:-:S02]  /*1440*/  WARPGROUP.DEPBAR.LE gsb0, 0x0 ;  /* 0x00008000000079c5 */ /* 0x000fc40000010000 */
[----:B------:R-:W-:-:S06]  /*1450*/  WARPGROUP.ARRIVE ;  /* 0x00000000000079c5 */ /* 0x000fcc0000000000 */
[----:B------:R-:W-:Y:S01]  /*1460*/  HGMMA.64x64x16.F32 R24, gdesc[UR8].tnspB, R24, gsb0 ;  /* 0x40e00000081879f0 */ /* 0x000fe20008000818 */
[----:B------:R-:W-:Y:S02]  /*1470*/  UIADD3 UR8, UR6, 0x4, URZ ;  /* 0x0000000406087890 */ /* 0x000fe4000fffe03f */
[----:B------:R-:W-:Y:S01]  /*1480*/  UIADD3 UR10, UR7, 0x100, URZ ;  /* 0x00000100070a7890 */ /* 0x000fe2000fffe03f */
[----:B------:R-:W-:Y:S01]  /*1490*/  UMOV UR9, 0x40000040 ;  /* 0x4000004000097882 */ /* 0x000fe20000000000 */
[----:B------:R-:W-:Y:S01]  /*14a0*/  UMOV UR11, 0x40000040 ;  /* 0x40000040000b7882 */ /* 0x000fe20000000000 */
[----:B------:R-:W-:Y:S02]  /*14b0*/  WARPGROUP.DEPBAR.LE gsb0, 0x0 ;  /* 0x00008000000079c5 */ /* 0x000fe40000010000 */
        /* <DEDUP_REMOVED lines=8> */
[----:B------:R-:W-:Y:S03]  /*1540*/  HGMMA.64x64x16.F32 R24, gdesc[UR8].tnspB, R24, gsb0 ;  /* 0x40e00000081879f0 */ /* 0x000fe60008000818 */
[----:B------:R-:W-:Y:S02]  /*1550*/  WARPGROUP.DEPBAR.LE gsb0, 0x0 ;  /* 0x00008000000079c5 */ /* 0x000fe40000010000 */
[----:B------:R-:W-:Y:S05]  /*1560*/  @!P1 BRA `(.L_x_19) ;  /* 0x0000000400189947 */ /* 0x000fea0003800000 */
[----:B------:R-:W-:-:S04]  /*1570*/  UIADD3 UR6, UR39, 0x1, URZ ;  /* 0x0000000127067890 */ /* 0x000fc8000fffe03f */
[----:B------:R-:W-:-:S04]  /*1580*/  UISETP.NE.AND UP0, UPT, UR6, 0x9, UPT ;  /* 0x000000090600788c */ /* 0x000fc8000bf05270 */
[----:B------:R-:W-:Y:S02]  /*1590*/  USEL UR7, URZ, 0x1, UP0 ;  /* 0x000000013f077887 */ /* 0x000fe40008000000 */
[----:B------:R-:W-:Y:S02]  /*15a0*/  USEL UR6, UR6, URZ, UP0 ;  /* 0x0000003f06067287 */ /* 0x000fe40008000000 */
[----:B------:R-:W-:-:S06]  /*15b0*/  ULOP3.LUT UR7, UR38, UR7, URZ, 0x3c, !UPT ;  /* 0x0000000726077292 */ /* 0x000fcc000f8e3c3f */
[----:B01----:R-:W-:Y:S01]  /*15c0*/  IMAD.U32 R5, RZ, RZ, UR7 ;  /* 0x00000007ff057e24 */ /* 0x003fe2000f8e00ff */
[----:B------:R-:W-:-:S06]  /*15d0*/  UMOV UR7, UR39 ;  /* 0x0000002700077c82 */ /* 0x000fcc0008000000 */
.L_x_26:
[----:B01----:R-:W-:Y:S05]  /*15e0*/  @!P0 BRA `(.L_x_20) ;  /* 0x0000000000048947 */ /* 0x003fea0003800000 */
[----:B------:R-:W-:Y:S01]  /*15f0*/  BPT.TRAP 0x1 ;  /* 0x000000040000795c */ /* 0x000fe20000300000 */
.L_x_20:
[----:B------:R-:W0:Y:S01]  /*1600*/  S2UR UR9, SR_CgaCtaId ;  /* 0x00000000000979c3 */ /* 0x000e220000008800 */
[----:B------:R-:W-:Y:S01]  /*1610*/  UMOV UR8, 0x400 ;  /* 0x0000040000087882 */ /* 0x000fe20000000000 */
[----:B------:R-:W-:Y:S01]  /*1620*/  SHF.L.U32 R3, R5, 0x1f, RZ ;  /* 0x0000001f05037819 */ /* 0x000fe200000006ff */
[----:B0-----:R-:W-:-:S04]  /*1630*/  ULEA UR14, UR9, UR8, 0x18 ;  /* 0x00000008090e7291 */ /* 0x001fc8000f8ec03f */
[----:B------:R-:W-:-:S09]  /*1640*/  ULEA UR8, UR6, UR14, 0x3 ;  /* 0x0000000e06087291 */ /* 0x000fd2000f8e183f */
[----:B------:R0:W1:Y:S01]  /*1650*/  SYNCS.PHASECHK.TRANS64.TRYWAIT P1, [UR8], R3 ;  /* 0x00000003ff0075a7 */ /* 0x0000620008020148 */
[----:B------:R-:W-:Y:S05]  /*1660*/  @!P0 BRA `(.L_x_21) ;  /* 0x0000000000048947 */ /* 0x000fea0003800000 */
[----:B------:R-:W-:Y:S01]  /*1670*/  BPT.TRAP 0x1 ;  /* 0x000000040000795c */ /* 0x000fe20000300000 */
.L_x_21:
[----:B-1----:R-:W-:Y:S05]  /*1680*/  @P1 BRA `(.L_x_22) ;  /* 0x0000000000081947 */ /* 0x002fea0003800000 */
[----:B------:R-:W1:Y:S02]  /*1690*/  SYNCS.PHASECHK.TRANS64.TRYWAIT P1, [UR8], R3 ;  /* 0x00000003ff0075a7 */ /* 0x000e640008020148 */
[----:B-1----:R-:W-:Y:S05]  /*16a0*/  @!P1 BRA `(.L_x_23) ;  /* 0x0000004800689947 */ /* 0x002fea0003800000 */
.L_x_22:
[----:B------:R-:W-:Y:S01]  /*16b0*/  ULEA UR12, UR6, UR4, 0xa ;  /* 0x00000004060c7291 */ /* 0x000fe2000f8e503f */
[----:B------:R-:W-:Y:S01]  /*16c0*/  WARPGROUP.ARRIVE ;  /* 0x00000000000079c5 */ /* 0x000fe20000000000 */
[----:B------:R-:W-:Y:S01]  /*16d0*/  ULEA UR13, UR6, UR5, 0x9 ;  /* 0x00000005060d7291 */ /* 0x000fe2000f8e483f */
[----:B------:R-:W-:Y:S01]  /*16e0*/  UMOV UR9, 0x40000040 ;  /* 0x4000004000097882 */ /* 0x000fe20000000000 */
[----:B------:R-:W-:-:S03]  /*16f0*/  UMOV UR11, 0x40000040 ;  /* 0x40000040000b7882 */ /* 0x000fc60000000000 */
[----:B------:R-:W-:Y:S02]  /*1700*/  UMOV UR8, UR12 ;  /* 0x0000000c00087c82 */ /* 0x000fe40008000000 */
[----:B------:R-:W-:Y:S02]  /*1710*/  UMOV UR10, UR13 ;  /* 0x0000000d000a7c82 */ /* 0x000fe40008000000 */
[----:B------:R-:W-:Y:S01]  /*1720*/  HGMMA.64x64x16.F32 R24, gdesc[UR8].tnspB, R24, gsb0 ;  /* 0x40e00000081879f0 */ /* 0x000fe20008000818 */
        /* <DEDUP_REMOVED lines=23> */
[----:B------:R-:W-:Y:S01]  /*18a0*/  BPT.TRAP 0x1 ;  /* 0x000000040000795c */ /* 0x000fe20000300000 */
.L_x_24:
[----:B------:R-:W-:Y:S01]  /*18b0*/  ULEA UR8, UR7, UR14, 0x3 ;  /* 0x0000000e07087291 */ /* 0x000fe2000f8e183f */
[----:B------:R-:W-:-:S03]  /*18c0*/  ISETP.GT.U32.AND P1, PT, R19, 0x1, PT ;  /* 0x000000011300780c */ /* 0x000fc60003f24070 */
[----:B------:R-:W-:-:S04]  /*18d0*/  UIADD3 UR8, UR8, 0x48, URZ ;  /* 0x0000004808087890 */ /* 0x000fc8000fffe03f */
[----:B------:R-:W-:-:S09]  /*18e0*/  UPRMT UR8, URZ, 0x654, UR8 ;  /* 0x000006543f087896 */ /* 0x000fd20008000008 */
[----:B------:R-:W-:Y:S01]  /*18f0*/  SYNCS.ARRIVE.TRANS64.RED.A1T0 RZ, [UR8], RZ ;  /* 0x000000ffffff79a7 */ /* 0x000fe20008100408 */
[----:B------:R-:W-:Y:S05]  /*1900*/  @P1 BRA `(.L_x_25) ;  /* 0x0000000000041947 */ /* 0x000fea0003800000 */
[----:B------:R-:W-:Y:S01]  /*1910*/  BPT.TRAP 0x1 ;  /* 0x000000040000795c */ /* 0x000fe20000300000 */
.L_x_25:
[----:B------:R-:W-:Y:S01]  /*1920*/  UIADD3 UR6, UR6, 0x1, URZ ;  /* 0x0000000106067890 */ /* 0x000fe2000fffe03f */
[C---:B------:R-:W-:Y:S01]  /*1930*/  ISETP.GT.AND P1, PT, R0.reuse, 0x1, PT ;  /* 0x000000010000780c */ /* 0x040fe20003f24270 */
[----:B------:R-:W-:Y:S01]  /*1940*/  UIADD3 UR7, UR7, 0x1, URZ ;  /* 0x0000000107077890 */ /* 0x000fe2000fffe03f */
[----:B------:R-:W-:Y:S01]  /*1950*/  VIADD R0, R0, 0xffffffff ;  /* 0xffffffff00007836 */ /* 0x000fe20000000000 */
[----:B------:R-:W-:Y:S02]  /*1960*/  UISETP.NE.AND UP0, UPT, UR6, 0x9, UPT ;  /* 0x000000090600788c */ /* 0x000fe4000bf05270 */
[----:B------:R-:W-:Y:S02]  /*1970*/  UISETP.NE.AND UP1, UPT, UR7, 0x9, UPT ;  /* 0x000000090700788c */ /* 0x000fe4000bf25270 */
[----:B------:R-:W-:Y:S02]  /*1980*/  USEL UR8, URZ, 0x1, UP0 ;  /* 0x000000013f087887 */ /* 0x000fe40008000000 */
[----:B------:R-:W-:-:S02]  /*1990*/  USEL UR6, UR6, URZ, UP0 ;  /* 0x0000003f06067287 */ /* 0x000fc40008000000 */
[----:B------:R-:W-:Y:S02]  /*19a0*/  USEL UR7, UR7, URZ, UP1 ;  /* 0x0000003f07077287 */ /* 0x000fe40008800000 */
[----:B------:R-:W-:Y:S01]  /*19b0*/  LOP3.LUT R5, R5, UR8, RZ, 0x3c, !PT ;  /* 0x0000000805057c12 */ /* 0x000fe2000f8e3cff */
[----:B------:R-:W-:Y:S09]  /*19c0*/  @P1 BRA `(.L_x_26) ;  /* 0xfffffffc00041947 */ /* 0x000ff2000383ffff */
.L_x_19:
[----:B------:R-:W2:Y:S02]  /*19d0*/  LDC R0, c[0x0][0x28c] ;  /* 0x0000a300ff007b82 */ /* 0x000ea40000000800 */
[----:B--2---:R-:W-:-:S13]  /*19e0*/  ISETP.GE.AND P1, PT, R0, 0x1, PT ;  /* 0x000000010000780c */ /* 0x004fda0003f26270 */
[----:B------:R-:W-:Y:S05]  /*19f0*/  @!P1 BRA `(.L_x_27) ;  /* 0x0000000000489947 */ /* 0x000fea0003800000 */
[----:B------:R-:W-:Y:S05]  /*1a00*/  @!P0 BRA `(.L_x_28) ;  /* 0x0000000000048947 */ /* 0x000fea0003800000 */
[----:B------:R-:W-:Y:S01]  /*1a10*/  BPT.TRAP 0x1 ;  /* 0x000000040000795c */ /* 0x000fe20000300000 */
.L_x_28:
[----:B------:R-:W2:Y:S01]  /*1a20*/  S2UR UR7, SR_CgaCtaId ;  /* 0x00000000000779c3 */ /* 0x000ea20000008800 */
[----:B------:R-:W-:Y:S01]  /*1a30*/  UISETP.LT.AND UP0, UPT, UR40, 0x1, UPT ;  /* 0x000000012800788c */ /* 0x000fe2000bf01270 */
[----:B------:R-:W-:-:S03]  /*1a40*/  ISETP.GT.U32.AND P0, PT, R19, 0x1, PT ;  /* 0x000000011300780c */ /* 0x000fc60003f04070 */
[----:B------:R-:W-:-:S04]  /*1a50*/  USEL UR6, UR40, 0x1, UP0 ;  /* 0x0000000128067887 */ /* 0x000fc80008000000 */
[----:B------:R-:W-:-:S04]  /*1a60*/  UIADD3 UR6, UR39, UR40, -UR6 ;  /* 0x0000002827067290 */ /* 0x000fc8000fffe806 */
[----:B------:R-:W-:-:S04]  /*1a70*/  UIMAD.WIDE.U32 UR4, UR6, 0x38e38e39, URZ ;  /* 0x38e38e39060478a5 */ /* 0x000fc8000f8e003f */
[----:B------:R-:W-:-:S03]  /*1a80*/  USHF.R.U32.HI UR4, URZ, 0x1, UR5 ;  /* 0x000000013f047899 */ /* 0x000fc60008011605 */
[----:B------:R-:W-:Y:S01]  /*1a90*/  UMOV UR5, 0x400 ;  /* 0x0000040000057882 */ /* 0x000fe20000000000 */
[----:B------:R-:W-:Y:S02]  /*1aa0*/  UIMAD UR6, UR4, -0x9, UR6 ;  /* 0xfffffff7040678a4 */ /* 0x000fe4000f8e0206 */
[----:B--2---:R-:W-:-:S04]  /*1ab0*/  ULEA UR5, UR7, UR5, 0x18 ;  /* 0x0000000507057291 */ /* 0x004fc8000f8ec03f */
[----:B------:R-:W-:-:S04]  /*1ac0*/  ULEA UR6, UR6, UR5, 0x3 ;  /* 0x0000000506067291 */ /* 0x000fc8000f8e183f */
[----:B------:R-:W-:-:S04]  /*1ad0*/  UIADD3 UR6, UR6, 0x48, URZ ;  /* 0x0000004806067890 */ /* 0x000fc8000fffe03f */
[----:B------:R-:W-:-:S09]  /*1ae0*/  UPRMT UR6, URZ, 0x654, UR6 ;  /* 0x000006543f067896 */ /* 0x000fd20008000006 */
[----:B------:R-:W-:Y:S01]  /*1af0*/  SYNCS.ARRIVE.TRANS64.RED.A1T0 RZ, [UR6], RZ ;  /* 0x000000ffffff79a7 */ /* 0x000fe20008100406 */
[----:B------:R-:W-:Y:S05]  /*1b00*/  @P0 BRA `(.L_x_27) ;  /* 0x0000000000040947 */ /* 0x000fea0003800000 */
[----:B------:R-:W-:Y:S01]  /*1b10*/  BPT.TRAP 0x1 ;  /* 0x000000040000795c */ /* 0x000fe20000300000 */
.L_x_27:
[----:B------:R-:W2:Y:S01]  /*1b20*/  LDC R6, c[0x0][0x288] ;  /* 0x0000a200ff067b82 */ /* 0x000ea20000000800 */
[C---:B01----:R-:W-:Y:S01]  /*1b30*/  LOP3.LUT R5, R18.reuse, 0x3, RZ, 0xc0, !PT ;  /* 0x0000000312057812 */ /* 0x043fe200078ec0ff */
[----:B------:R-:W-:Y:S01]  /*1b40*/  IMAD.SHL.U32 R59, R59, 0x40, RZ ;  /* 0x000000403b3b7824 */ /* 0x000fe200078e00ff */
[----:B------:R-:W-:Y:S01]  /*1b50*/  UIADD3 UR39, UR40, UR39, URZ ;  /* 0x0000002728277290 */ /* 0x000fe2000fffe03f */
[----:B------:R-:W-:Y:S01]  /*1b60*/  SHF.R.U32.HI R3, RZ, 0x2, R18 ;  /* 0x00000002ff037819 */ /* 0x000fe20000011612 */
[C---:B------:R-:W-:Y:S01]  /*1b70*/  IMAD.SHL.U32 R10, R18.reuse, 0x2, RZ ;  /* 0x00000002120a7824 */ /* 0x040fe200078e00ff */
[----:B------:R-:W-:Y:S01]  /*1b80*/  LOP3.LUT R4, R18, 0x60, RZ, 0xc0, !PT ;  /* 0x0000006012047812 */ /* 0x000fe200078ec0ff */
[----:B------:R-:W-:Y:S01]  /*1b90*/  UISETP.GT.U32.AND UP0, UPT, UR39, 0x8, UPT ;  /* 0x000000082700788c */ /* 0x000fe2000bf04070 */
[----:B------:R-:W-:Y:S01]  /*1ba0*/  LOP3.LUT R0, R22, 0x1, RZ, 0xc0, !PT ;  /* 0x0000000116007812 */ /* 0x000fe200078ec0ff */
[----:B------:R-:W-:Y:S01]  /*1bb0*/  ULDC UR7, c[0x0][0x284] ;  /* 0x0000a10000077ab9 */ /* 0x000fe20000000800 */
[----:B------:R-:W-:Y:S01]  /*1bc0*/  LOP3.LUT R3, R3, 0x7, RZ, 0xc0, !PT ;  /* 0x0000000703037812 */ /* 0x000fe200078ec0ff */
[----:B------:R-:W-:Y:S01]  /*1bd0*/  UISETP.LT.U32.AND UP0, UPT, UR40, 0x9, UP0 ;  /* 0x000000092800788c */ /* 0x000fe20008701070 */
[----:B------:R-:W-:Y:S01]  /*1be0*/  SHF.R.U32.HI R4, RZ, 0x1, R4 ;  /* 0x00000001ff047819 */ /* 0x000fe20000011604 */
[----:B------:R-:W-:Y:S01]  /*1bf0*/  IMAD.SHL.U32 R8, R0, 0x40, RZ ;  /* 0x0000004000087824 */ /* 0x000fe200078e00ff */
[----:B------:R-:W-:Y:S01]  /*1c00*/  UISETP.GE.U32.AND UP1, UPT, UR40, 0x9, UPT ;  /* 0x000000092800788c */ /* 0x000fe2000bf26070 */
[----:B------:R-:W-:Y:S01]  /*1c10*/  SHF.R.S32.HI R15, RZ, 0x1f, R57 ;  /* 0x0000001fff0f7819 */ /* 0x000fe20000011439 */
[----:B------:R-:W-:Y:S01]  /*1c20*/  ULDC.64 UR8, c[0x0][0x5d0] ;  /* 0x0001740000087ab9 */ /* 0x000fe20000000a00 */
[--C-:B------:R-:W-:Y:S01]  /*1c30*/  IADD3 R7, RZ, -R4, -R3.reuse ;  /* 0x80000004ff077210 */ /* 0x100fe20007ffe803 */
[----:B------:R-:W-:Y:S01]  /*1c40*/  UIMAD.WIDE.U32 UR4, UR39, 0x38e38e39, URZ ;  /* 0x38e38e39270478a5 */ /* 0x000fe2000f8e003f */
[C---:B------:R-:W-:Y:S01]  /*1c50*/  LOP3.LUT R10, R59.reuse, 0x6, R10, 0xf8, !PT ;  /* 0x000000063b0a7812 */ /* 0x040fe200078ef80a */
[----:B------:R-:W-:Y:S01]  /*1c60*/  USEL UR6, URZ, 0x1, !UP0 ;  /* 0x000000013f067887 */ /* 0x000fe2000c000000 */
[----:B------:R-:W-:Y:S01]  /*1c70*/  LOP3.LUT R3, R8, 0x40, R3, 0xe2, !PT ;  /* 0x0000004008037812 */ /* 0x000fe200078ee203 */
[C---:B------:R-:W-:Y:S01]  /*1c80*/  IMAD.WIDE R8, R58.reuse, 0x80, RZ ;  /* 0x000000803a087825 */ /* 0x040fe200078e02ff */
[----:B------:R-:W-:Y:S01]  /*1c90*/  SHF.R.S32.HI R11, RZ, 0x1f, R10 ;  /* 0x0000001fff0b7819 */ /* 0x000fe2000001140a */
[----:B------:R-:W-:Y:S01]  /*1ca0*/  USHF.R.U32.HI UR4, URZ, 0x1, UR5 ;  /* 0x000000013f047899 */ /* 0x000fe20008011605 */
[----:B--2---:R-:W-:Y:S01]  /*1cb0*/  ISETP.GE.AND P0, PT, R59, R6, PT ;  /* 0x000000063b00720c */ /* 0x004fe20003f06270 */
[----:B------:R-:W-:Y:S01]  /*1cc0*/  IMAD R12, R5, -0x2, R6 ;  /* 0xfffffffe050c7824 */ /* 0x000fe200078e0206 */
[----:B------:R-:W-:Y:S01]  /*1cd0*/  ULOP3.LUT UR38, UR38, UR6, URZ, 0x3c, !UPT ;  /* 0x0000000626267292 */ /* 0x000fe2000f8e3c3f */
[----:B------:R-:W-:Y:S01]  /*1ce0*/  IMAD.SHL.U32 R5, R58, 0x80, RZ ;  /* 0x000000803a057824 */ /* 0x000fe200078e00ff */
[----:B------:R-:W-:Y:S01]  /*1cf0*/  LOP3.LUT R73, R8, R3, R4, 0xfe, !PT ;  /* 0x0000000308497212 */ /* 0x000fe200078efe04 */
[----:B------:R-:W-:Y:S01]  /*1d00*/  IMAD R6, R15, UR8, RZ ;  /* 0x000000080f067c24 */ /* 0x000fe2000f8e02ff */
[----:B------:R-:W-:Y:S01]  /*1d10*/  UIMAD UR39, UR4, -0x9, UR39 ;  /* 0xfffffff7042778a4 */ /* 0x000fe2000f8e0227 */
[----:B------:R-:W-:Y:S01]  /*1d20*/  IMAD R0, R0, -0x40, R7 ;  /* 0xffffffc000007824 */ /* 0x000fe200078e0207 */
[----:B------:R-:W-:Y:S01]  /*1d30*/  ISETP.GE.OR P0, PT, R5, UR7, P0 ;  /* 0x0000000705007c0c */ /* 0x000fe20008706670 */
[C---:B------:R-:W-:Y:S01]  /*1d40*/  IMAD R13, R57.reuse, UR9, R6 ;  /* 0x00000009390d7c24 */ /* 0x040fe2000f8e0206 */
[----:B------:R-:W-:Y:S01]  /*1d50*/  @UP1 ULOP3.LUT UR38, UR38, 0x1, UR4, 0x78, !UPT ;  /* 0x0000000126261892 */ /* 0x000fe2000f8e7804 */
[----:B------:R-:W-:Y:S01]  /*1d60*/  IMAD.WIDE.U32 R6, R57, UR8, R10 ;  /* 0x0000000839067c25 */ /* 0x000fe2000f8e000a */
[----:B------:R-:W-:-:S03]  /*1d70*/  IADD3 R3, -R5, UR7, R0 ;  /* 0x0000000705037c10 */ /* 0x000fc6000fffe100 */
[----:B------:R-:W-:Y:S02]  /*1d80*/  IMAD.IADD R7, R7, 0x1, R13 ;  /* 0x0000000107077824 */ /* 0x000fe400078e020d */
[----:B------:R-:W-:Y:S02]  /*1d90*/  IMAD.IADD R4, R12, 0x1, -R59 ;  /* 0x000000010c047824 */ /* 0x000fe400078e0a3b */
[----:B------:R-:W-:Y:S02]  /*1da0*/  IMAD.MOV.U32 R0, RZ, RZ, -0x1 ;  /* 0xffffffffff007424 */ /* 0x000fe400078e00ff */
[----:B------:R-:W-:Y:S05]  /*1db0*/  @P0 BRA `(.L_x_29) ;  /* 0x0000002000a40947 */ /* 0x000fea0003800000 */
[----:B------:R-:W0:Y:S01]  /*1dc0*/  LDC.64 R66, c[0x0][0x5c8] ;  /* 0x00017200ff427b82 */ /* 0x000e220000000a00 */
[----:B-----5:R-:W-:Y:S01]  /*1dd0*/  FSETP.NEU.AND P0, PT, R56, RZ, PT ;  /* 0x000000ff3800720b */ /* 0x020fe20003f0d000 */
[----:B------:R-:W-:Y:S01]  /*1de0*/  BSSY B0, `(.L_x_29) ;  /* 0x0000226000007945 */ /* 0x000fe20003800000 */
[----:B------:R-:W-:-:S04]  /*1df0*/  ISETP.GT.AND P2, PT, R4, RZ, PT ;  /* 0x000000ff0400720c */ /* 0x000fc80003f44270 */
[----:B------:R-:W-:Y:S01]  /*1e00*/  ISETP.GT.AND P1, PT, R3, RZ, P2 ;  /* 0x000000ff0300720c */ /* 0x000fe20001724270 */
[-C--:B0-----:R-:W-:Y:S02]  /*1e10*/  IMAD R12, R9, R66.reuse, RZ ;  /* 0x00000042090c7224 */ /* 0x081fe400078e02ff */
[----:B------:R-:W-:-:S04]  /*1e20*/  IMAD.WIDE.U32 R58, R73, R66, R6 ;  /* 0x00000042493a7225 */ /* 0x000fc800078e0006 */
[----:B------:R-:W-:-:S04]  /*1e30*/  IMAD R5, R73, R67, R12 ;  /* 0x0000004349057224 */ /* 0x000fc800078e020c */
[----:B------:R-:W-:Y:S01]  /*1e40*/  IMAD.IADD R75, R59, 0x1, R5 ;  /* 0x000000013b4b7824 */ /* 0x000fe200078e0205 */
[----:B------:R-:W-:Y:S06]  /*1e50*/  @!P0 BRA `(.L_x_30) ;  /* 0x0000001400e88947 */ /* 0x000fec0003800000 */
[----:B------:R-:W0:Y:S01]  /*1e60*/  LDC.64 R64, c[0x0][0x5b8] ;  /* 0x00016e00ff407b82 */ /* 0x000e220000000a00 */
[----:B------:R-:W-:-:S07]  /*1e70*/  ULDC.64 UR4, c[0x0][0x5c0] ;  /* 0x0001700000047ab9 */ /* 0x000fce0000000a00 */
[----:B------:R-:W1:Y:S08]  /*1e80*/  LDC.64 R68, c[0x0][0x5b0] ;  /* 0x00016c00ff447b82 */ /* 0x000e700000000a00 */
[----:B------:R-:W2:Y:S01]  /*1e90*/  LDC.64 R70, c[0x0][0x5a8] ;  /* 0x00016a00ff467b82 */ /* 0x000ea20000000a00 */
[-C--:B0-----:R-:W-:Y:S02]  /*1ea0*/  IMAD R6, R15, R64.reuse, RZ ;  /* 0x000000400f067224 */ /* 0x081fe400078e02ff */
[----:B------:R-:W-:-:S04]  /*1eb0*/  IMAD.WIDE.U32 R60, R57, R64, R10 ;  /* 0x00000040393c7225 */ /* 0x000fc800078e000a */
[----:B------:R-:W-:Y:S02]  /*1ec0*/  IMAD R63, R57, R65, R6 ;  /* 0x00000041393f7224 */ /* 0x000fe400078e0206 */
[-C--:B-1----:R-:W-:Y:S02]  /*1ed0*/  IMAD R8, R9, R68.reuse, RZ ;  /* 0x0000004409087224 */ /* 0x082fe400078e02ff */
[----:B------:R-:W-:Y:S02]  /*1ee0*/  IMAD.IADD R13, R61, 0x1, R63 ;  /* 0x000000013d0d7824 */ /* 0x000fe400078e023f */
[----:B------:R-:W-:Y:S02]  /*1ef0*/  IMAD.MOV.U32 R12, RZ, RZ, R60 ;  /* 0x000000ffff0c7224 */ /* 0x000fe400078e003c */
[C---:B------:R-:W-:Y:S02]  /*1f00*/  IMAD R65, R73.reuse, R69, R8 ;  /* 0x0000004549417224 */ /* 0x040fe400078e0208 */
[----:B------:R-:W-:-:S04]  /*1f10*/  IMAD.WIDE.U32 R6, R73, R68, R12 ;  /* 0x0000004449067225 */ /* 0x000fc800078e000c */
[----:B------:R-:W-:Y:S01]  /*1f20*/  IMAD.IADD R5, R7, 0x1, R65 ;  /* 0x0000000107057824 */ /* 0x000fe200078e0241 */
[----:B--2---:R-:W-:-:S04]  /*1f30*/  LEA R14, P0, R6, R70, 0x1 ;  /* 0x00000046060e7211 */ /* 0x004fc800078008ff */
[----:B------:R-:W-:-:S05]  /*1f40*/  LEA.HI.X R15, R6, R71, R5, 0x1, P0 ;  /* 0x00000047060f7211 */ /* 0x000fca00000f0c05 */
[----:B------:R0:W2:Y:S01]  /*1f50*/  @P1 LDG.E.LTC128B.U16 R5, desc[UR36][R14.64] ;  /* 0x000000240e051981 */ /* 0x0000a2000c1e1520 */
[----:B------:R-:W-:Y:S01]  /*1f60*/  LEA R8, P0, R58, UR4, 0x1 ;  /* 0x000000043a087c11 */ /* 0x000fe2000f8008ff */
[----:B------:R-:W-:Y:S01]  /*1f70*/  IMAD.WIDE.U32 R6, R73, R68, R10 ;  /* 0x0000004449067225 */ /* 0x000fe200078e000a */
[----:B------:R-:W-:Y:S03]  /*1f80*/  BSSY B1, `(.L_x_31) ;  /* 0x0000012000017945 */ /* 0x000fe60003800000 */
[----:B------:R-:W-:Y:S02]  /*1f90*/  IMAD.IADD R7, R65, 0x1, R7 ;  /* 0x0000000141077824 */ /* 0x000fe400078e0207 */
[----:B------:R-:W-:Y:S01]  /*1fa0*/  IMAD.WIDE.U32 R20, R57, R64, R6 ;  /* 0x0000004039147225 */ /* 0x000fe200078e0006 */
[----:B0-----:R-:W-:-:S03]  /*1fb0*/  SHF.L.U64.HI R15, R68, 0x3, R69 ;  /* 0x00000003440f7819 */ /* 0x001fc60000010245 */
[----:B------:R-:W-:Y:S01]  /*1fc0*/  IMAD.IADD R7, R63, 0x1, R21 ;  /* 0x000000013f077824 */ /* 0x000fe200078e0215 */
[----:B------:R-:W-:Y:S01]  /*1fd0*/  LEA R6, P4, R20, R70, 0x1 ;  /* 0x0000004614067211 */ /* 0x000fe200078808ff */
[----:B------:R-:W-:-:S03]  /*1fe0*/  IMAD.SHL.U32 R14, R68, 0x8, RZ ;  /* 0x00000008440e7824 */ /* 0x000fc600078e00ff */
[----:B------:R-:W-:Y:S01]  /*1ff0*/  LEA.HI.X R7, R20, R71, R7, 0x1, P4 ;  /* 0x0000004714077211 */ /* 0x000fe200020f0c07 */
[----:B--2---:R-:W-:-:S05]  /*2000*/  HADD2.F32 R9, -RZ, R5.H0_H0 ;  /* 0x20000005ff097230 */ /* 0x004fca0000004100 */
[----:B------:R-:W-:-:S04]  /*2010*/  FMUL R9, R9, R56 ;  /* 0x0000003809097220 */ /* 0x000fc80000400000 */
[----:B------:R-:W-:Y:S01]  /*2020*/  FFMA R24, R24, R23, R9 ;  /* 0x0000001718187223 */ /* 0x000fe20000000009 */
[----:B------:R-:W-:Y:S02]  /*2030*/  LEA.HI.X R9, R58, UR5, R75, 0x1, P0 ;  /* 0x000000053a097c11 */ /* 0x000fe400080f0c4b */
[----:B------:R-:W-:Y:S02]  /*2040*/  ISETP.GT.AND P0, PT, R4, 0x1, PT ;  /* 0x000000010400780c */ /* 0x000fe40003f04270 */
[----:B------:R-:W-:Y:S02]  /*2050*/  F2FP.F16.F32.PACK_AB R24, RZ, R24 ;  /* 0x00000018ff18723e */ /* 0x000fe400000000ff */
[----:B------:R-:W-:-:S03]  /*2060*/  ISETP.GT.AND P3, PT, R3, RZ, P0 ;  /* 0x000000ff0300720c */ /* 0x000fc60000764270 */
[----:B------:R0:W-:Y:S10]  /*2070*/  @P1 STG.E.U16 desc[UR36][R8.64], R24 ;  /* 0x0000001808001986 */ /* 0x0001f4000c101524 */
[----:B------:R-:W-:Y:S05]  /*2080*/  @!P3 BRA `(.L_x_32) ;  /* 0x000000000004b947 */ /* 0x000fea0003800000 */
[----:B------:R1:W5:Y:S02]  /*2090*/  LDG.E.LTC128B.U16 R5, desc[UR36][R6.64+0x2] ;  /* 0x0000022406057981 */ /* 0x000364000c1e1520 */
.L_x_32:
[----:B------:R-:W-:Y:S05]  /*20a0*/  BSYNC B1 ;  /* 0x0000000000017941 */ /* 0x000fea0003800000 */
.L_x_31:
[----:B-----5:R-:W-:Y:S01]  /*20b0*/  HADD2.F32 R59, -RZ, R5.H0_H0 ;  /* 0x20000005ff3b7230 */ /* 0x020fe20000004100 */
[----:B------:R-:W-:Y:S01]  /*20c0*/  ISETP.GT.AND P2, PT, R3, 0x8, P2 ;  /* 0x000000080300780c */ /* 0x000fe20001744270 */
[----:B------:R-:W-:Y:S01]  /*20d0*/  IMAD.WIDE.U32 R20, R73, R68, R14 ;  /* 0x0000004449147225 */ /* 0x000fe200078e000e */
[----:B0-----:R-:W-:-:S03]  /*20e0*/  PRMT R24, R5, 0x7610, R24 ;  /* 0x0000761005187816 */ /* 0x001fc60000000018 */
[----:B------:R-:W-:Y:S01]  /*20f0*/  FMUL R12, R59, R56 ;  /* 0x000000383b0c7220 */ /* 0x000fe20000400000 */
[----:B------:R-:W-:Y:S01]  /*2100*/  IMAD.IADD R65, R65, 0x1, R21 ;  /* 0x0000000141417824 */ /* 0x000fe200078e0215 */
[----:B------:R-:W-:Y:S02]  /*2110*/  IADD3 R60, P1, R60, R20, RZ ;  /* 0x000000143c3c7210 */ /* 0x000fe40007f3e0ff */
[----:B------:R-:W-:-:S03]  /*2120*/  FFMA R12, R25, R23, R12 ;  /* 0x00000017190c7223 */ /* 0x000fc6000000000c */
[----:B------:R-:W-:Y:S01]  /*2130*/  IMAD.X R13, R65, 0x1, R13, P1 ;  /* 0x00000001410d7824 */ /* 0x000fe200008e060d */
[C---:B------:R-:W-:Y:S02]  /*2140*/  LEA R14, P1, R60.reuse, R70, 0x1 ;  /* 0x000000463c0e7211 */ /* 0x040fe400078208ff */
[----:B------:R-:W-:Y:S02]  /*2150*/  F2FP.F16.F32.PACK_AB R12, RZ, R12 ;  /* 0x0000000cff0c723e */ /* 0x000fe400000000ff */
[----:B------:R-:W-:Y:S02]  /*2160*/  LEA.HI.X R15, R60, R71, R13, 0x1, P1 ;  /* 0x000000473c0f7211 */ /* 0x000fe400008f0c0d */
[----:B------:R-:W-:-:S05]  /*2170*/  PRMT R21, R12, 0x7610, R21 ;  /* 0x000076100c157816 */ /* 0x000fca0000000015 */
[----:B------:R0:W-:Y:S04]  /*2180*/  @P3 STG.E.U16 desc[UR36][R8.64+0x2], R21 ;  /* 0x0000021508003986 */ /* 0x0001e8000c101524 */
[----:B------:R-:W2:Y:S01]  /*2190*/  @P2 LDG.E.LTC128B.U16 R24, desc[UR36][R14.64] ;  /* 0x000000240e182981 */ /* 0x000ea2000c1e1520 */
[----:B------:R-:W-:Y:S01]  /*21a0*/  IADD3 R20, P1, R10, R20, RZ ;  /* 0x000000140a147210 */ /* 0x000fe20007f3e0ff */
[----:B------:R-:W-:Y:S01]  /*21b0*/  BSSY B1, `(.L_x_33) ;  /* 0x0000011000017945 */ /* 0x000fe20003800000 */
[C---:B------:R-:W-:Y:S02]  /*21c0*/  SHF.L.U64.HI R13, R66.reuse, 0x4, R67 ;  /* 0x00000004420d7819 */ /* 0x040fe40000010243 */
[----:B------:R-:W-:Y:S01]  /*21d0*/  ISETP.GT.AND P0, PT, R3, 0x8, P0 ;  /* 0x000000080300780c */ /* 0x000fe20000704270 */
[----:B0-----:R-:W-:Y:S01]  /*21e0*/  IMAD.X R21, R11, 0x1, R65, P1 ;  /* 0x000000010b157824 */ /* 0x001fe200008e0641 */
[----:B------:R-:W-:Y:S01]  /*21f0*/  LEA R12, P1, R66, R8, 0x4 ;  /* 0x00000008420c7211 */ /* 0x000fe200078220ff */
[----:B------:R-:W-:-:S04]  /*2200*/  IMAD.WIDE.U32 R20, R57, R64, R20 ;  /* 0x0000004039147225 */ /* 0x000fc800078e0014 */
[----:B------:R-:W-:Y:S01]  /*2210*/  IMAD.X R13, R13, 0x1, R9, P1 ;  /* 0x000000010d0d7824 */ /* 0x000fe200008e0609 */
[----:B------:R-:W-:Y:S01]  /*2220*/  LEA R10, P3, R20, R70, 0x1 ;  /* 0x00000046140a7211 */ /* 0x000fe200078608ff */
[----:B------:R-:W-:-:S05]  /*2230*/  IMAD.IADD R11, R63, 0x1, R21 ;  /* 0x000000013f0b7824 */ /* 0x000fca00078e0215 */
[----:B------:R-:W-:Y:S01]  /*2240*/  LEA.HI.X R11, R20, R71, R11, 0x1, P3 ;  /* 0x00000047140b7211 */ /* 0x000fe200018f0c0b */
[----:B--2---:R-:W-:-:S05]  /*2250*/  HADD2.F32 R5, -RZ, R24.H0_H0 ;  /* 0x20000018ff057230 */ /* 0x004fca0000004100 */
[----:B------:R-:W-:-:S04]  /*2260*/  FMUL R5, R5, R56 ;  /* 0x0000003805057220 */ /* 0x000fc80000400000 */
[----:B------:R-:W-:-:S05]  /*2270*/  FFMA R5, R26, R23, R5 ;  /* 0x000000171a057223 */ /* 0x000fca0000000005 */
[----:B------:R-:W-:-:S05]  /*2280*/  F2FP.F16.F32.PACK_AB R5, RZ, R5 ;  /* 0x00000005ff05723e */ /* 0x000fca00000000ff */
[----:B------:R0:W-:Y:S01]  /*2290*/  @P2 STG.E.U16 desc[UR36][R12.64], R5 ;  /* 0x000000050c002986 */ /* 0x0001e2000c101524 */
[----:B------:R-:W-:Y:S05]  /*22a0*/  @!P0 BRA `(.L_x_34) ;  /* 0x0000000000048947 */ /* 0x000fea0003800000 */
[----:B------:R2:W5:Y:S02]  /*22b0*/  LDG.E.LTC128B.U16 R24, desc[UR36][R10.64+0x2] ;  /* 0x000002240a187981 */ /* 0x000564000c1e1520 */
.L_x_34:
[----:B------:R-:W-:Y:S05]  /*22c0*/  BSYNC B1 ;  /* 0x0000000000017941 */ /* 0x000fea0003800000 */
.L_x_33:
[----:B0----5:R-:W-:Y:S01]  /*22d0*/  HADD2.F32 R5, -RZ, R24.H0_H0 ;  /* 0x20000018ff057230 */ /* 0x021fe20000004100 */
[----:B------:R-:W-:Y:S01]  /*22e0*/  ISETP.GT.AND P1, PT, R4, 0x8, PT ;  /* 0x000000080400780c */ /* 0x000fe20003f24270 */
[----:B------:R-:W-:Y:S03]  /*22f0*/  BSSY B1, `(.L_x_35) ;  /* 0x0000008000017945 */ /* 0x000fe60003800000 */
[----:B------:R-:W-:Y:S01]  /*2300*/  FMUL R14, R5, R56 ;  /* 0x00000038050e7220 */ /* 0x000fe20000400000 */
[----:B------:R-:W-:-:S03]  /*2310*/  ISETP.GT.AND P2, PT, R3, RZ, P1 ;  /* 0x000000ff0300720c */ /* 0x000fc60000f44270 */
[----:B------:R-:W-:-:S05]  /*2320*/  FFMA R14, R27, R23, R14 ;  /* 0x000000171b0e7223 */ /* 0x000fca000000000e */
[----:B------:R-:W-:-:S05]  /*2330*/  F2FP.F16.F32.PACK_AB R14, RZ, R14 ;  /* 0x0000000eff0e723e */ /* 0x000fca00000000ff */
[----:B------:R0:W-:Y:S01]  /*2340*/  @P0 STG.E.U16 desc[UR36][R12.64+0x2], R14 ;  /* 0x0000020e0c000986 */ /* 0x0001e2000c101524 */
[----:B------:R-:W-:Y:S05]  /*2350*/  @!P2 BRA `(.L_x_36) ;  /* 0x000000000004a947 */ /* 0x000fea0003800000 */
[----:B------:R3:W5:Y:S02]  /*2360*/  LDG.E.LTC128B.U16 R24, desc[UR36][R6.64+0x10] ;  /* 0x0000102406187981 */ /* 0x000764000c1e1520 */
.L_x_36:
[----:B------:R-:W-:Y:S05]  /*2370*/  BSYNC B1 ;  /* 0x0000000000017941 */ /* 0x000fea0003800000 */
.L_x_35:
[----:B-----5:R-:W-:Y:S01]  /*2380*/  HADD2.F32 R5, -RZ, R24.H0_H0 ;  /* 0x20000018ff057230 */ /* 0x020fe20000004100 */
        /* <DEDUP_REMOVED lines=9> */
.L_x_38:
[----:B------:R-:W-:Y:S05]  /*2420*/  BSYNC B1 ;  /* 0x0000000000017941 */ /* 0x000fea0003800000 */
.L_x_37:
[----:B----45:R-:W-:Y:S01]  /*2430*/  HADD2.F32 R5, -RZ, R24.H0_H0 ;  /* 0x20000018ff057230 */ /* 0x030fe20000004100 */
[----:B------:R-:W-:Y:S01]  /*2440*/  ISETP.GT.AND P1, PT, R3, 0x8, P1 ;  /* 0x000000080300780c */ /* 0x000fe20000f24270 */
[----:B------:R-:W-:Y:S03]  /*2450*/  BSSY B1, `(.L_x_39) ;  /* 0x0000007000017945 */ /* 0x000fe60003800000 */
[----:B0-----:R-:W-:-:S04]  /*2460*/  FMUL R14, R5, R56 ;  /* 0x00000038050e7220 */ /* 0x001fc80000400000 */
[----:B------:R-:W-:-:S05]  /*2470*/  FFMA R14, R29, R23, R14 ;  /* 0x000000171d0e7223 */ /* 0x000fca000000000e */
[----:B------:R-:W-:-:S05]  /*2480*/  F2FP.F16.F32.PACK_AB R14, RZ, R14 ;  /* 0x0000000eff0e723e */ /* 0x000fca00000000ff */
[----:B------:R0:W-:Y:S01]  /*2490*/  @P3 STG.E.U16 desc[UR36][R8.64+0x12], R14 ;  /* 0x0000120e08003986 */ /* 0x0001e2000c101524 */
[----:B------:R-:W-:Y:S05]  /*24a0*/  @!P1 BRA `(.L_x_40) ;  /* 0x0000000000049947 */ /* 0x000fea0003800000 */
[----:B------:R4:W5:Y:S02]  /*24b0*/  LDG.E.LTC128B.U16 R24, desc[UR36][R10.64+0x10] ;  /* 0x000010240a187981 */ /* 0x000964000c1e1520 */
.L_x_40:
[----:B------:R-:W-:Y:S05]  /*24c0*/  BSYNC B1 ;  /* 0x0000000000017941 */ /* 0x000fea0003800000 */
.L_x_39:
[----:B-----5:R-:W-:Y:S01]  /*24d0*/  HADD2.F32 R5, -RZ, R24.H0_H0 ;  /* 0x20000018ff057230 */ /* 0x020fe20000004100 */
[----:B------:R-:W-:Y:S01]  /*24e0*/  ISETP.GT.AND P0, PT, R3, 0x8, P0 ;  /* 0x000000080300780c */ /* 0x000fe20000704270 */
[----:B------:R-:W-:Y:S03]  /*24f0*/  BSSY B1, `(.L_x_41) ;  /* 0x0000007000017945 */ /* 0x000fe60003800000 */
[----:B------:R-:W-:-:S04]  /*2500*/  FMUL R5, R5, R56 ;  /* 0x0000003805057220 */ /* 0x000fc80000400000 */
[----:B------:R-:W-:-:S05]  /*2510*/  FFMA R5, R30, R23, R5 ;  /* 0x000000171e057223 */ /* 0x000fca0000000005 */
[----:B------:R-:W-:-:S05]  /*2520*/  F2FP.F16.F32.PACK_AB R5, RZ, R5 ;  /* 0x00000005ff05723e */ /* 0x000fca00000000ff */
[----:B------:R0:W-:Y:S01]  /*2530*/  @P1 STG.E.U16 desc[UR36][R12.64+0x10], R5 ;  /* 0x000010050c001986 */ /* 0x0001e2000c101524 */
[----:B------:R-:W-:Y:S05]  /*2540*/  @!P0 BRA `(.L_x_42) ;  /* 0x0000000000048947 */ /* 0x000fea0003800000 */
[----:B------:R0:W5:Y:S02]  /*2550*/  LDG.E.LTC128B.U16 R24, desc[UR36][R10.64+0x12] ;  /* 0x000012240a187981 */ /* 0x000164000c1e1520 */
.L_x_42:
[----:B------:R-:W-:Y:S05]  /*2560*/  BSYNC B1 ;  /* 0x0000000000017941 */ /* 0x000fea0003800000 */
.L_x_41:
        /* <DEDUP_REMOVED lines=10> */
.L_x_44:
[----:B------:R-:W-:Y:S05]  /*2610*/  BSYNC B1 ;  /* 0x0000000000017941 */ /* 0x000fea0003800000 */
.L_x_43:
        /* <DEDUP_REMOVED lines=10> */
.L_x_46:
[----:B------:R-:W-:Y:S05]  /*26c0*/  BSYNC B1 ;  /* 0x0000000000017941 */ /* 0x000fea0003800000 */
.L_x_45:
[----:B0----5:R-:W-:Y:S01]  /*26d0*/  HADD2.F32 R5, -RZ, R24.H0_H0 ;  /* 0x20000018ff057230 */ /* 0x021fe20000004100 */
        /* <DEDUP_REMOVED lines=8> */
.L_x_48:
[----:B------:R-:W-:Y:S05]  /*2760*/  BSYNC B1 ;  /* 0x0000000000017941 */ /* 0x000fea0003800000 */
.L_x_47:
        /* <DEDUP_REMOVED lines=9> */
.L_x_50:
[----:B------:R-:W-:Y:S05]  /*2800*/  BSYNC B1 ;  /* 0x0000000000017941 */ /* 0x000fea0003800000 */
.L_x_49:
        /* <DEDUP_REMOVED lines=10> */
.L_x_52:
[----:B------:R-:W-:Y:S05]  /*28b0*/  BSYNC B1 ;  /* 0x0000000000017941 */ /* 0x000fea0003800000 */
.L_x_51:
        /* <DEDUP_REMOVED lines=10> */
.L_x_54:
[----:B------:R-:W-:Y:S05]  /*2960*/  BSYNC B1 ;  /* 0x0000000000017941 */ /* 0x000fea0003800000 */
.L_x_53:
        /* <DEDUP_REMOVED lines=9> */
.L_x_56:
[----:B------:R-:W-:Y:S05]  /*2a00*/  BSYNC B1 ;  /* 0x0000000000017941 */ /* 0x000fea0003800000 */
.L_x_55:
        /* <DEDUP_REMOVED lines=9> */
.L_x_58:
[----:B------:R-:W-:Y:S05]  /*2aa0*/  BSYNC B1 ;  /* 0x0000000000017941 */ /* 0x000fea0003800000 */
.L_x_57:
        /* <DEDUP_REMOVED lines=10> */
.L_x_60:
[----:B------:R-:W-:Y:S05]  /*2b50*/  BSYNC B1 ;  /* 0x0000000000017941 */ /* 0x000fea0003800000 */
.L_x_59:
        /* <DEDUP_REMOVED lines=10> */
.L_x_62:
[----:B------:R-:W-:Y:S05]  /*2c00*/  BSYNC B1 ;  /* 0x0000000000017941 */ /* 0x000fea0003800000 */
.L_x_61:
        /* <DEDUP_REMOVED lines=9> */
.L_x_64:
[----:B------:R-:W-:Y:S05]  /*2ca0*/  BSYNC B1 ;  /* 0x0000000000017941 */ /* 0x000fea0003800000 */
.L_x_63:
        /* <DEDUP_REMOVED lines=9> */
.L_x_66:
[----:B------:R-:W-:Y:S05]  /*2d40*/  BSYNC B1 ;  /* 0x0000000000017941 */ /* 0x000fea0003800000 */
.L_x_65:
        /* <DEDUP_REMOVED lines=10> */
.L_x_68:
[----:B------:R-:W-:Y:S05]  /*2df0*/  BSYNC B1 ;  /* 0x0000000000017941 */ /* 0x000fea0003800000 */
.L_x_67:
        /* <DEDUP_REMOVED lines=10> */
.L_x_70:
[----:B------:R-:W-:Y:S05]  /*2ea0*/  BSYNC B1 ;  /* 0x0000000000017941 */ /* 0x000fea0003800000 */
.L_x_69:
        /* <DEDUP_REMOVED lines=9> */
.L_x_72:
[----:B------:R-:W-:Y:S05]  /*2f40*/  BSYNC B1 ;  /* 0x0000000000017941 */ /* 0x000fea0003800000 */
.L_x_71:
        /* <DEDUP_REMOVED lines=9> */
.L_x_74:
[----:B------:R-:W-:Y:S05]  /*2fe0*/  BSYNC B1 ;  /* 0x0000000000017941 */ /* 0x000fea0003800000 */
.L_x_73:
        /* <DEDUP_REMOVED lines=10> */
.L_x_76:
[----:B------:R-:W-:Y:S05]  /*3090*/  BSYNC B1 ;  /* 0x0000000000017941 */ /* 0x000fea0003800000 */
.L_x_75:
        /* <DEDUP_REMOVED lines=10> */
.L_x_78:
[----:B------:R-:W-:Y:S05]  /*3140*/  BSYNC B1 ;  /* 0x0000000000017941 */ /* 0x000fea0003800000 */
.L_x_77:
        /* <DEDUP_REMOVED lines=9> */
.L_x_80:
[----:B------:R-:W-:Y:S05]  /*31e0*/  BSYNC B1 ;  /* 0x0000000000017941 */ /* 0x000fea0003800000 */
.L_x_79:
        /* <DEDUP_REMOVED lines=9> */
.L_x_82:
[----:B------:R-:W-:Y:S05]  /*3280*/  BSYNC B1 ;  /* 0x0000000000017941 */ /* 0x000fea0003800000 */
.L_x_81:
        /* <DEDUP_REMOVED lines=10> */
.L_x_84:
[----:B------:R-:W-:Y:S05]  /*3330*/  BSYNC B1 ;  /* 0x0000000000017941 */ /* 0x000fea0003800000 */
.L_x_83:
[----:B-----5:R-:W-:Y:S01]  /*3340*/  HADD2.F32 R5, -RZ, R24.H0_H0 ;  /* 0x20000018ff057230 */ /* 0x020fe20000004100 */
[----:B------:R-:W-:Y:S01]  /*3350*/  ISETP.GT.AND P0, PT, R4, 0x39, PT ;  /* 0x000000390400780c */ /* 0x000fe20003f04270 */
[----:B------:R-:W-:Y:S01]  /*3360*/  @P2 IMAD.MOV.U32 R4, RZ, RZ, R8 ;  /* 0x000000ffff042224 */ /* 0x000fe200078e0008 */
[----:B------:R-:W-:Y:S02]  /*3370*/  BSSY B1, `(.L_x_85) ;  /* 0x000000a000017945 */ /* 0x000fe40003800000 */
[----:B------:R-:W-:Y:S01]  /*3380*/  FMUL R5, R5, R56 ;  /* 0x0000003805057220 */ /* 0x000fe20000400000 */
[----:B------:R-:W-:-:S03]  /*3390*/  ISETP.GT.AND P3, PT, R3, RZ, P0 ;  /* 0x000000ff0300720c */ /* 0x000fc60000764270 */
[----:B------:R-:W-:-:S05]  /*33a0*/  FFMA R5, R52, R23, R5 ;  /* 0x0000001734057223 */ /* 0x000fca0000000005 */
[----:B------:R-:W-:-:S04]  /*33b0*/  F2FP.F16.F32.PACK_AB R5, RZ, R5 ;  /* 0x00000005ff05723e */ /* 0x000fc800000000ff */
[----:B0-----:R-:W-:Y:S01]  /*33c0*/  PRMT R14, R5, 0x7610, R14 ;  /* 0x00007610050e7816 */ /* 0x001fe2000000000e */
[----:B------:R-:W-:-:S05]  /*33d0*/  @P2 IMAD.MOV.U32 R5, RZ, RZ, R9 ;  /* 0x000000ffff052224 */ /* 0x000fca00078e0009 */
[----:B------:R0:W-:Y:S01]  /*33e0*/  @P2 STG.E.U16 desc[UR36][R4.64+0x70], R14 ;  /* 0x0000700e04002986 */ /* 0x0001e2000c101524 */
[----:B------:R-:W-:Y:S05]  /*33f0*/  @!P3 BRA `(.L_x_86) ;  /* 0x000000000004b947 */ /* 0x000fea0003800000 */
[----:B------:R0:W5:Y:S02]  /*3400*/  LDG.E.LTC128B.U16 R24, desc[UR36][R6.64+0x72] ;  /* 0x0000722406187981 */ /* 0x000164000c1e1520 */
.L_x_86:
[----:B------:R-:W-:Y:S05]  /*3410*/  BSYNC B1 ;  /* 0x0000000000017941 */ /* 0x000fea0003800000 */
.L_x_85:
        /* <DEDUP_REMOVED lines=9> */
.L_x_88:
[----:B------:R-:W-:Y:S05]  /*34b0*/  BSYNC B1 ;  /* 0x0000000000017941 */ /* 0x000fea0003800000 */
.L_x_87:
[----:B-----5:R-:W-:Y:S01]  /*34c0*/  HADD2.F32 R5, -RZ, R24.H0_H0 ;  /* 0x20000018ff057230 */ /* 0x020fe20000004100 */
[----:B------:R-:W-:Y:S01]  /*34d0*/  ISETP.GT.AND P0, PT, R3, 0x8, P0 ;  /* 0x000000080300780c */ /* 0x000fe20000704270 */
[----:B0-----:R-:W-:Y:S01]  /*34e0*/  @P1 IMAD.MOV.U32 R4, RZ, RZ, R12 ;  /* 0x000000ffff041224 */ /* 0x001fe200078e000c */
[----:B------:R-:W-:Y:S02]  /*34f0*/  BSSY B1, `(.L_x_89) ;  /* 0x0000009000017945 */ /* 0x000fe40003800000 */
[----:B------:R-:W-:-:S04]  /*3500*/  FMUL R5, R5, R56 ;  /* 0x0000003805057220 */ /* 0x000fc80000400000 */
[----:B------:R-:W-:-:S05]  /*3510*/  FFMA R5, R54, R23, R5 ;  /* 0x0000001736057223 */ /* 0x000fca0000000005 */
[----:B------:R-:W-:-:S04]  /*3520*/  F2FP.F16.F32.PACK_AB R5, RZ, R5 ;  /* 0x00000005ff05723e */ /* 0x000fc800000000ff */
[----:B-1-3--:R-:W-:Y:S01]  /*3530*/  PRMT R6, R5, 0x7610, R6 ;  /* 0x0000761005067816 */ /* 0x00afe20000000006 */
[----:B------:R-:W-:-:S05]  /*3540*/  @P1 IMAD.MOV.U32 R5, RZ, RZ, R13 ;  /* 0x000000ffff051224 */ /* 0x000fca00078e000d */
[----:B------:R0:W-:Y:S01]  /*3550*/  @P1 STG.E.U16 desc[UR36][R4.64+0x70], R6 ;  /* 0x0000700604001986 */ /* 0x0001e2000c101524 */
[----:B------:R-:W-:Y:S05]  /*3560*/  @!P0 BRA `(.L_x_90) ;  /* 0x0000000000048947 */ /* 0x000fea0003800000 */
[----:B------:R1:W5:Y:S02]  /*3570*/  LDG.E.LTC128B.U16 R24, desc[UR36][R10.64+0x72] ;  /* 0x000072240a187981 */ /* 0x000364000c1e1520 */
.L_x_90:
[----:B------:R-:W-:Y:S05]  /*3580*/  BSYNC B1 ;  /* 0x0000000000017941 */ /* 0x000fea0003800000 */
.L_x_89:
[----:B------:R-:W-:Y:S05]  /*3590*/  @!P0 BRA `(.L_x_91) ;  /* 0x0000000800a88947 */ /* 0x000fea0003800000 */
[----:B-----5:R-:W-:-:S05]  /*35a0*/  HADD2.F32 R3, -RZ, R24.H0_H0 ;  /* 0x20000018ff037230 */ /* 0x020fca0000004100 */
[----:B0-----:R-:W-:-:S04]  /*35b0*/  FMUL R4, R3, R56 ;  /* 0x0000003803047220 */ /* 0x001fc80000400000 */
[----:B------:R-:W-:-:S05]  /*35c0*/  FFMA R4, R55, R23, R4 ;  /* 0x0000001737047223 */ /* 0x000fca0000000004 */
[----:B------:R-:W-:-:S05]  /*35d0*/  F2FP.F16.F32.PACK_AB R4, RZ, R4 ;  /* 0x00000004ff04723e */ /* 0x000fca00000000ff */
[----:B------:R3:W-:Y:S01]  /*35e0*/  STG.E.U16 desc[UR36][R12.64+0x72], R4 ;  /* 0x000072040c007986 */ /* 0x0007e2000c101524 */
[----:B------:R-:W-:Y:S05]  /*35f0*/  BRA `(.L_x_91) ;  /* 0x0000000800907947 */ /* 0x000fea0003800000 */
.L_x_30:
[----:B------:R-:W-:Y:S01]  /*3600*/  ISETP.GT.AND P0, PT, R4, 0x1, PT ;  /* 0x000000010400780c */ /* 0x000fe20003f04270 */
[----:B------:R-:W-:Y:S01]  /*3610*/  ULDC.64 UR4, c[0x0][0x5c0] ;  /* 0x0001700000047ab9 */ /* 0x000fe20000000a00 */
[-C--:B------:R-:W-:Y:S01]  /*3620*/  FMUL R24, R24, R23.reuse ;  /* 0x0000001718187220 */ /* 0x080fe20000400000 */
[-C--:B------:R-:W-:Y:S01]  /*3630*/  FMUL R25, R25, R23.reuse ;  /* 0x0000001719197220 */ /* 0x080fe20000400000 */
[----:B------:R-:W-:Y:S01]  /*3640*/  ISETP.GT.AND P3, PT, R3, RZ, P0 ;  /* 0x000000ff0300720c */ /* 0x000fe20000764270 */
[-C--:B------:R-:W-:Y:S01]  /*3650*/  FMUL R26, R26, R23.reuse ;  /* 0x000000171a1a7220 */ /* 0x080fe20000400000 */
[----:B------:R-:W-:Y:S01]  /*3660*/  LEA R6, P4, R58, UR4, 0x1 ;  /* 0x000000043a067c11 */ /* 0x000fe2000f8808ff */
[-C--:B------:R-:W-:Y:S01]  /*3670*/  FMUL R27, R27, R23.reuse ;  /* 0x000000171b1b7220 */ /* 0x080fe20000400000 */
[----:B------:R-:W-:Y:S01]  /*3680*/  F2FP.F16.F32.PACK_AB R24, RZ, R24 ;  /* 0x00000018ff18723e */ /* 0x000fe200000000ff */
[-C--:B------:R-:W-:Y:S01]  /*3690*/  FMUL R28, R28, R23.reuse ;  /* 0x000000171c1c7220 */ /* 0x080fe20000400000 */
[----:B------:R-:W-:Y:S01]  /*36a0*/  LEA.HI.X R7, R58, UR5, R75, 0x1, P4 ;  /* 0x000000053a077c11 */ /* 0x000fe2000a0f0c4b */
[----:B------:R-:W-:Y:S01]  /*36b0*/  FMUL R29, R29, R23 ;  /* 0x000000171d1d7220 */ /* 0x000fe20000400000 */
[----:B------:R-:W-:Y:S01]  /*36c0*/  F2FP.F16.F32.PACK_AB R25, RZ, R25 ;  /* 0x00000019ff19723e */ /* 0x000fe200000000ff */
[-C--:B------:R-:W-:Y:S01]  /*36d0*/  FMUL R30, R30, R23.reuse ;  /* 0x000000171e1e7220 */ /* 0x080fe20000400000 */
[----:B------:R-:W-:Y:S01]  /*36e0*/  SHF.L.U64.HI R67, R66, 0x4, R67 ;  /* 0x0000000442437819 */ /* 0x000fe20000010243 */
[----:B------:R-:W-:Y:S01]  /*36f0*/  @P1 STG.E.U16 desc[UR36][R6.64], R24 ;  /* 0x0000001806001986 */ /* 0x000fe2000c101524 */
[----:B------:R-:W-:Y:S01]  /*3700*/  ISETP.GT.AND P1, PT, R4, 0x8, PT ;  /* 0x000000080400780c */ /* 0x000fe20003f24270 */
[-C--:B------:R-:W-:Y:S01]  /*3710*/  FMUL R31, R31, R23.reuse ;  /* 0x000000171f1f7220 */ /* 0x080fe20000400000 */
[C---:B------:R-:W-:Y:S01]  /*3720*/  ISETP.GT.AND P4, PT, R3.reuse, 0x8, P0 ;  /* 0x000000080300780c */ /* 0x040fe20000784270 */
[----:B------:R-:W-:Y:S01]  /*3730*/  @P3 STG.E.U16 desc[UR36][R6.64+0x2], R25 ;  /* 0x0000021906003986 */ /* 0x000fe2000c101524 */
[----:B------:R-:W-:Y:S01]  /*3740*/  LEA R8, P3, R66, R6, 0x4 ;  /* 0x0000000642087211 */ /* 0x000fe200078620ff */
[-C--:B------:R-:W-:Y:S01]  /*3750*/  FMUL R32, R32, R23.reuse ;  /* 0x0000001720207220 */ /* 0x080fe20000400000 */
[----:B------:R-:W-:Y:S01]  /*3760*/  ISETP.GT.AND P2, PT, R3, 0x8, P2 ;  /* 0x000000080300780c */ /* 0x000fe20001744270 */
[-C--:B------:R-:W-:Y:S01]  /*3770*/  FMUL R33, R33, R23.reuse ;  /* 0x0000001721217220 */ /* 0x080fe20000400000 */
[----:B------:R-:W-:Y:S01]  /*3780*/  ISETP.GT.AND P0, PT, R4, 0x9, PT ;  /* 0x000000090400780c */ /* 0x000fe20003f04270 */
[----:B------:R-:W-:Y:S01]  /*3790*/  IMAD.X R9, R67, 0x1, R7, P3 ;  /* 0x0000000143097824 */ /* 0x000fe200018e0607 */
[C---:B------:R-:W-:Y:S01]  /*37a0*/  ISETP.GT.AND P5, PT, R3.reuse, RZ, P1 ;  /* 0x000000ff0300720c */ /* 0x040fe20000fa4270 */
[-C--:B------:R-:W-:Y:S01]  /*37b0*/  FMUL R34, R34, R23.reuse ;  /* 0x0000001722227220 */ /* 0x080fe20000400000 */
[----:B------:R-:W-:Y:S01]  /*37c0*/  ISETP.GT.AND P3, PT, R3, RZ, P0 ;  /* 0x000000ff0300720c */ /* 0x000fe20000764270 */
[-C--:B------:R-:W-:Y:S01]  /*37d0*/  FMUL R35, R35, R23.reuse ;  /* 0x0000001723237220 */ /* 0x080fe20000400000 */
[----:B------:R-:W-:Y:S01]  /*37e0*/  F2FP.F16.F32.PACK_AB R26, RZ, R26 ;  /* 0x0000001aff1a723e */ /* 0x000fe200000000ff */
[----:B------:R-:W-:Y:S01]  /*37f0*/  FMUL R36, R36, R23 ;  /* 0x0000001724247220 */ /* 0x000fe20000400000 */
[----:B------:R-:W-:Y:S01]  /*3800*/  F2FP.F16.F32.PACK_AB R27, RZ, R27 ;  /* 0x0000001bff1b723e */ /* 0x000fe200000000ff */
[----:B------:R-:W-:Y:S01]  /*3810*/  FMUL R37, R37, R23 ;  /* 0x0000001725257220 */ /* 0x000fe20000400000 */
[----:B------:R-:W-:Y:S01]  /*3820*/  F2FP.F16.F32.PACK_AB R28, RZ, R28 ;  /* 0x0000001cff1c723e */ /* 0x000fe200000000ff */
[----:B------:R-:W-:Y:S01]  /*3830*/  @P2 STG.E.U16 desc[UR36][R8.64], R26 ;  /* 0x0000001a08002986 */ /* 0x000fe2000c101524 */
[----:B------:R-:W-:Y:S01]  /*3840*/  F2FP.F16.F32.PACK_AB R29, RZ, R29 ;  /* 0x0000001dff1d723e */ /* 0x000fe200000000ff */
[-C--:B------:R-:W-:Y:S01]  /*3850*/  FMUL R38, R38, R23.reuse ;  /* 0x0000001726267220 */ /* 0x080fe20000400000 */
[----:B------:R-:W-:Y:S01]  /*3860*/  ISETP.GT.AND P2, PT, R3, 0x8, P1 ;  /* 0x000000080300780c */ /* 0x000fe20000f44270 */
[----:B------:R-:W-:Y:S01]  /*3870*/  @P4 STG.E.U16 desc[UR36][R8.64+0x2], R27 ;  /* 0x0000021b08004986 */ /* 0x000fe2000c101524 */
[----:B------:R-:W-:Y:S01]  /*3880*/  ISETP.GT.AND P1, PT, R4, 0x10, PT ;  /* 0x000000100400780c */ /* 0x000fe20003f24270 */
[-C--:B------:R-:W-:Y:S01]  /*3890*/  FMUL R39, R39, R23.reuse ;  /* 0x0000001727277220 */ /* 0x080fe20000400000 */
[----:B------:R-:W-:Y:S01]  /*38a0*/  F2FP.F16.F32.PACK_AB R30, RZ, R30 ;  /* 0x0000001eff1e723e */ /* 0x000fe200000000ff */
[----:B------:R-:W-:Y:S01]  /*38b0*/  @P5 STG.E.U16 desc[UR36][R6.64+0x10], R28 ;  /* 0x0000101c06005986 */ /* 0x000fe2000c101524 */
[C---:B------:R-:W-:Y:S01]  /*38c0*/  ISETP.GT.AND P4, PT, R3.reuse, RZ, P1 ;  /* 0x000000ff0300720c */ /* 0x040fe20000f84270 */
[----:B------:R-:W-:Y:S01]  /*38d0*/  FMUL R40, R40, R23 ;  /* 0x0000001728287220 */ /* 0x000fe20000400000 */
[----:B------:R-:W-:Y:S01]  /*38e0*/  F2FP.F16.F32.PACK_AB R31, RZ, R31 ;  /* 0x0000001fff1f723e */ /* 0x000fe200000000ff */
[----:B------:R-:W-:Y:S01]  /*38f0*/  @P3 STG.E.U16 desc[UR36][R6.64+0x12], R29 ;  /* 0x0000121d06003986 */ /* 0x000fe2000c101524 */
[----:B------:R-:W-:Y:S01]  /*3900*/  ISETP.GT.AND P3, PT, R3, 0x8, P0 ;  /* 0x000000080300780c */ /* 0x000fe20000764270 */
[-C--:B------:R-:W-:Y:S01]  /*3910*/  FMUL R41, R41, R23.reuse ;  /* 0x0000001729297220 */ /* 0x080fe20000400000 */
[----:B------:R-:W-:Y:S01]  /*3920*/  ISETP.GT.AND P0, PT, R4, 0x11, PT ;  /* 0x000000110400780c */ /* 0x000fe20003f04270 */
[----:B------:R-:W-:Y:S01]  /*3930*/  @P2 STG.E.U16 desc[UR36][R8.64+0x10], R30 ;  /* 0x0000101e08002986 */ /* 0x000fe2000c101524 */
[----:B------:R-:W-:Y:S01]  /*3940*/  F2FP.F16.F32.PACK_AB R32, RZ, R32 ;  /* 0x00000020ff20723e */ /* 0x000fe200000000ff */
[-C--:B------:R-:W-:Y:S01]  /*3950*/  FMUL R42, R42, R23.reuse ;  /* 0x000000172a2a7220 */ /* 0x080fe20000400000 */
[----:B------:R-:W-:Y:S01]  /*3960*/  ISETP.GT.AND P5, PT, R3, RZ, P0 ;  /* 0x000000ff0300720c */ /* 0x000fe200007a4270 */
[-C--:B------:R-:W-:Y:S01]  /*3970*/  FMUL R43, R43, R23.reuse ;  /* 0x000000172b2b7220 */ /* 0x080fe20000400000 */
[----:B------:R-:W-:Y:S01]  /*3980*/  ISETP.GT.AND P2, PT, R3, 0x8, P1 ;  /* 0x000000080300780c */ /* 0x000fe20000f44270 */
[-C--:B------:R-:W-:Y:S01]  /*3990*/  FMUL R44, R44, R23.reuse ;  /* 0x000000172c2c7220 */ /* 0x080fe20000400000 */
[----:B------:R-:W-:Y:S01]  /*39a0*/  ISETP.GT.AND P1, PT, R4, 0x18, PT ;  /* 0x000000180400780c */ /* 0x000fe20003f24270 */
[----:B------:R-:W-:Y:S01]  /*39b0*/  FMUL R45, R45, R23 ;  /* 0x000000172d2d7220 */ /* 0x000fe20000400000 */
[----:B------:R-:W-:Y:S01]  /*39c0*/  F2FP.F16.F32.PACK_AB R33, RZ, R33 ;  /* 0x00000021ff21723e */ /* 0x000fe200000000ff */
[----:B------:R-:W-:Y:S01]  /*39d0*/  @P3 STG.E.U16 desc[UR36][R8.64+0x12], R31 ;  /* 0x0000121f08003986 */ /* 0x000fe2000c101524 */
[C---:B------:R-:W-:Y:S01]  /*39e0*/  ISETP.GT.AND P3, PT, R3.reuse, 0x8, P0 ;  /* 0x000000080300780c */ /* 0x040fe20000764270 */
[-C--:B------:R-:W-:Y:S01]  /*39f0*/  FMUL R46, R46, R23.reuse ;  /* 0x000000172e2e7220 */ /* 0x080fe20000400000 */
[----:B------:R-:W-:Y:S01]  /*3a00*/  ISETP.GT.AND P0, PT, R4, 0x19, PT ;  /* 0x000000190400780c */ /* 0x000fe20003f04270 */
[----:B------:R-:W-:Y:S01]  /*3a10*/  @P4 STG.E.U16 desc[UR36][R6.64+0x20], R32 ;  /* 0x0000202006004986 */ /* 0x000fe2000c101524 */
[----:B------:R-:W-:Y:S01]  /*3a20*/  ISETP.GT.AND P4, PT, R3, RZ, P1 ;  /* 0x000000ff0300720c */ /* 0x000fe20000f84270 */
[-C--:B------:R-:W-:Y:S01]  /*3a30*/  FMUL R47, R47, R23.reuse ;  /* 0x000000172f2f7220 */ /* 0x080fe20000400000 */
[----:B------:R-:W-:Y:S01]  /*3a40*/  F2FP.F16.F32.PACK_AB R34, RZ, R34 ;  /* 0x00000022ff22723e */ /* 0x000fe200000000ff */
[----:B------:R-:W-:Y:S01]  /*3a50*/  @P5 STG.E.U16 desc[UR36][R6.64+0x22], R33 ;  /* 0x0000222106005986 */ /* 0x000fe2000c101524 */
[----:B------:R-:W-:Y:S01]  /*3a60*/  ISETP.GT.AND P5, PT, R3, RZ, P0 ;  /* 0x000000ff0300720c */ /* 0x000fe200007a4270 */
[----:B------:R-:W-:Y:S01]  /*3a70*/  FMUL R48, R48, R23 ;  /* 0x0000001730307220 */ /* 0x000fe20000400000 */
[----:B------:R-:W-:Y:S01]  /*3a80*/  F2FP.F16.F32.PACK_AB R35, RZ, R35 ;  /* 0x00000023ff23723e */ /* 0x000fe200000000ff */
[----:B------:R-:W-:Y:S01]  /*3a90*/  @P2 STG.E.U16 desc[UR36][R8.64+0x20], R34 ;  /* 0x0000202208002986 */ /* 0x000fe2000c101524 */
[----:B------:R-:W-:Y:S01]  /*3aa0*/  F2FP.F16.F32.PACK_AB R36, RZ, R36 ;  /* 0x00000024ff24723e */ /* 0x000fe200000000ff */
[-C--:B------:R-:W-:Y:S01]  /*3ab0*/  FMUL R49, R49, R23.reuse ;  /* 0x0000001731317220 */ /* 0x080fe20000400000 */
[C---:B------:R-:W-:Y:S01]  /*3ac0*/  ISETP.GT.AND P2, PT, R3.reuse, 0x8, P1 ;  /* 0x000000080300780c */ /* 0x040fe20000f44270 */
[----:B------:R-:W-:Y:S01]  /*3ad0*/  @P3 STG.E.U16 desc[UR36][R8.64+0x22], R35 ;  /* 0x0000222308003986 */ /* 0x000fe2000c101524 */
[----:B------:R-:W-:Y:S01]  /*3ae0*/  ISETP.GT.AND P1, PT, R4, 0x20, PT ;  /* 0x000000200400780c */ /* 0x000fe20003f24270 */
[----:B------:R-:W-:Y:S01]  /*3af0*/  FMUL R50, R50, R23 ;  /* 0x0000001732327220 */ /* 0x000fe20000400000 */
[----:B------:R-:W-:Y:S01]  /*3b00*/  F2FP.F16.F32.PACK_AB R37, RZ, R37 ;  /* 0x00000025ff25723e */ /* 0x000fe200000000ff */
[----:B------:R-:W-:Y:S01]  /*3b10*/  @P4 STG.E.U16 desc[UR36][R6.64+0x30], R36 ;  /* 0x0000302406004986 */ /* 0x000fe2000c101524 */
[----:B------:R-:W-:Y:S01]  /*3b20*/  ISETP.GT.AND P3, PT, R3, 0x8, P0 ;  /* 0x000000080300780c */ /* 0x000fe20000764270 */
[-C--:B------:R-:W-:Y:S01]  /*3b30*/  FMUL R51, R51, R23.reuse ;  /* 0x0000001733337220 */ /* 0x080fe20000400000 */
[----:B------:R-:W-:Y:S01]  /*3b40*/  ISETP.GT.AND P0, PT, R4, 0x21, PT ;  /* 0x000000210400780c */ /* 0x000fe20003f04270 */
[----:B------:R-:W-:Y:S01]  /*3b50*/  @P5 STG.E.U16 desc[UR36][R6.64+0x32], R37 ;  /* 0x0000322506005986 */ /* 0x000fe2000c101524 */
        /* <DEDUP_REMOVED lines=10> */
[----:B------:R-:W-:-:S02]  /*3c00*/  F2FP.F16.F32.PACK_AB R41, RZ, R41 ;  /* 0x00000029ff29723e */ /* 0x000fc400000000ff */
[C---:B------:R-:W-:Y:S01]  /*3c10*/  ISETP.GT.AND P1, PT, R3.reuse, 0x8, P1 ;  /* 0x000000080300780c */ /* 0x040fe20000f24270 */
[----:B------:R-:W-:Y:S01]  /*3c20*/  @P3 STG.E.U16 desc[UR36][R8.64+0x32], R39 ;  /* 0x0000322708003986 */ /* 0x000fe2000c101524 */
[C---:B------:R-:W-:Y:S02]  /*3c30*/  ISETP.GT.AND P2, PT, R3.reuse, 0x8, P0 ;  /* 0x000000080300780c */ /* 0x040fe40000744270 */
[C---:B------:R-:W-:Y:S01]  /*3c40*/  ISETP.GT.AND P0, PT, R4.reuse, 0x29, PT ;  /* 0x000000290400780c */ /* 0x040fe20003f04270 */
[----:B------:R-:W-:Y:S01]  /*3c50*/  @P4 STG.E.U16 desc[UR36][R6.64+0x40], R40 ;  /* 0x0000402806004986 */ /* 0x000fe2000c101524 */
[----:B------:R-:W-:Y:S02]  /*3c60*/  ISETP.GT.AND P4, PT, R4, 0x28, PT ;  /* 0x000000280400780c */ /* 0x000fe40003f84270 */
[----:B------:R-:W-:Y:S01]  /*3c70*/  F2FP.F16.F32.PACK_AB R42, RZ, R42 ;  /* 0x0000002aff2a723e */ /* 0x000fe200000000ff */
[----:B------:R-:W-:Y:S01]  /*3c80*/  @P5 STG.E.U16 desc[UR36][R6.64+0x42], R41 ;  /* 0x0000422906005986 */ /* 0x000fe2000c101524 */
[----:B------:R-:W-:-:S02]  /*3c90*/  ISETP.GT.AND P5, PT, R3, RZ, P4 ;  /* 0x000000ff0300720c */ /* 0x000fc400027a4270 */
[C---:B------:R-:W-:Y:S01]  /*3ca0*/  ISETP.GT.AND P3, PT, R3.reuse, RZ, P0 ;  /* 0x000000ff0300720c */ /* 0x040fe20000764270 */
[----:B------:R-:W-:Y:S01]  /*3cb0*/  @P1 STG.E.U16 desc[UR36][R8.64+0x40], R42 ;  /* 0x0000402a08001986 */ /* 0x000fe2000c101524 */
[----:B------:R-:W-:Y:S02]  /*3cc0*/  F2FP.F16.F32.PACK_AB R43, RZ, R43 ;  /* 0x0000002bff2b723e */ /* 0x000fe400000000ff */
[----:B------:R-:W-:Y:S02]  /*3cd0*/  F2FP.F16.F32.PACK_AB R44, RZ, R44 ;  /* 0x0000002cff2c723e */ /* 0x000fe400000000ff */
[C---:B------:R-:W-:Y:S01]  /*3ce0*/  ISETP.GT.AND P4, PT, R3.reuse, 0x8, P4 ;  /* 0x000000080300780c */ /* 0x040fe20002784270 */
[----:B------:R-:W-:Y:S01]  /*3cf0*/  @P2 STG.E.U16 desc[UR36][R8.64+0x42], R43 ;  /* 0x0000422b08002986 */ /* 0x000fe2000c101524 */
[----:B------:R-:W-:Y:S02]  /*3d00*/  F2FP.F16.F32.PACK_AB R45, RZ, R45 ;  /* 0x0000002dff2d723e */ /* 0x000fe400000000ff */
[----:B------:R-:W-:Y:S01]  /*3d10*/  ISETP.GT.AND P2, PT, R4, 0x31, PT ;  /* 0x000000310400780c */ /* 0x000fe20003f44270 */
[----:B------:R-:W-:Y:S01]  /*3d20*/  @P5 STG.E.U16 desc[UR36][R6.64+0x50], R44 ;  /* 0x0000502c06005986 */ /* 0x000fe2000c101524 */
[----:B------:R-:W-:-:S02]  /*3d30*/  ISETP.GT.AND P5, PT, R3, 0x8, P0 ;  /* 0x000000080300780c */ /* 0x000fc400007a4270 */
[C---:B------:R-:W-:Y:S01]  /*3d40*/  ISETP.GT.AND P1, PT, R4.reuse, 0x38, PT ;  /* 0x000000380400780c */ /* 0x040fe20003f24270 */
[----:B------:R-:W-:Y:S01]  /*3d50*/  @P3 STG.E.U16 desc[UR36][R6.64+0x52], R45 ;  /* 0x0000522d06003986 */ /* 0x000fe2000c101524 */
[C---:B------:R-:W-:Y:S02]  /*3d60*/  ISETP.GT.AND P3, PT, R4.reuse, 0x30, PT ;  /* 0x000000300400780c */ /* 0x040fe40003f64270 */
[----:B------:R-:W-:Y:S01]  /*3d70*/  ISETP.GT.AND P0, PT, R4, 0x39, PT ;  /* 0x000000390400780c */ /* 0x000fe20003f04270 */
[----:B------:R-:W-:Y:S01]  /*3d80*/  @P4 IMAD.MOV.U32 R4, RZ, RZ, R8 ;  /* 0x000000ffff044224 */ /* 0x000fe200078e0008 */
[----:B------:R-:W-:Y:S01]  /*3d90*/  F2FP.F16.F32.PACK_AB R46, RZ, R46 ;  /* 0x0000002eff2e723e */ /* 0x000fe200000000ff */
[----:B------:R-:W-:Y:S01]  /*3da0*/  @P4 IMAD.MOV.U32 R5, RZ, RZ, R9 ;  /* 0x000000ffff054224 */ /* 0x000fe200078e0009 */
[----:B------:R-:W-:Y:S02]  /*3db0*/  F2FP.F16.F32.PACK_AB R47, RZ, R47 ;  /* 0x0000002fff2f723e */ /* 0x000fe400000000ff */
[----:B------:R-:W-:-:S02]  /*3dc0*/  F2FP.F16.F32.PACK_AB R48, RZ, R48 ;  /* 0x00000030ff30723e */ /* 0x000fc400000000ff */
[----:B------:R0:W-:Y:S01]  /*3dd0*/  @P4 STG.E.U16 desc[UR36][R4.64+0x50], R46 ;  /* 0x0000502e04004986 */ /* 0x0001e2000c101524 */
[C---:B------:R-:W-:Y:S02]  /*3de0*/  ISETP.GT.AND P4, PT, R3.reuse, RZ, P2 ;  /* 0x000000ff0300720c */ /* 0x040fe40001784270 */
[----:B------:R-:W-:Y:S02]  /*3df0*/  F2FP.F16.F32.PACK_AB R49, RZ, R49 ;  /* 0x00000031ff31723e */ /* 0x000fe400000000ff */
[----:B------:R-:W-:Y:S02]  /*3e00*/  ISETP.GT.AND P2, PT, R3, 0x8, P2 ;  /* 0x000000080300780c */ /* 0x000fe40001744270 */
[----:B------:R-:W-:Y:S02]  /*3e10*/  F2FP.F16.F32.PACK_AB R50, RZ, R50 ;  /* 0x00000032ff32723e */ /* 0x000fe400000000ff */
[----:B------:R-:W-:Y:S02]  /*3e20*/  F2FP.F16.F32.PACK_AB R51, RZ, R51 ;  /* 0x00000033ff33723e */ /* 0x000fe400000000ff */
[----:B------:R-:W-:Y:S01]  /*3e30*/  F2FP.F16.F32.PACK_AB R52, RZ, R52 ;  /* 0x00000034ff34723e */ /* 0x000fe200000000ff */
[----:B0-----:R-:W-:Y:S01]  /*3e40*/  @P5 IMAD.MOV.U32 R4, RZ, RZ, R8 ;  /* 0x000000ffff045224 */ /* 0x001fe200078e0008 */
[----:B------:R-:W-:Y:S01]  /*3e50*/  F2FP.F16.F32.PACK_AB R53, RZ, R53 ;  /* 0x00000035ff35723e */ /* 0x000fe200000000ff */
[----:B------:R-:W-:Y:S01]  /*3e60*/  @P5 IMAD.MOV.U32 R5, RZ, RZ, R9 ;  /* 0x000000ffff055224 */ /* 0x000fe200078e0009 */
[----:B------:R-:W-:-:S02]  /*3e70*/  F2FP.F16.F32.PACK_AB R54, RZ, R54 ;  /* 0x00000036ff36723e */ /* 0x000fc400000000ff */
[----:B------:R-:W-:Y:S02]  /*3e80*/  F2FP.F16.F32.PACK_AB R55, RZ, R55 ;  /* 0x00000037ff37723e */ /* 0x000fe400000000ff */
[----:B------:R0:W-:Y:S01]  /*3e90*/  @P5 STG.E.U16 desc[UR36][R4.64+0x52], R47 ;  /* 0x0000522f04005986 */ /* 0x0001e2000c101524 */
[C---:B------:R-:W-:Y:S02]  /*3ea0*/  ISETP.GT.AND P5, PT, R3.reuse, RZ, P3 ;  /* 0x000000ff0300720c */ /* 0x040fe40001fa4270 */
[----:B------:R-:W-:-:S11]  /*3eb0*/  ISETP.GT.AND P3, PT, R3, 0x8, P3 ;  /* 0x000000080300780c */ /* 0x000fd60001f64270 */
[----:B0-----:R-:W-:Y:S02]  /*3ec0*/  @P5 IMAD.MOV.U32 R4, RZ, RZ, R6 ;  /* 0x000000ffff045224 */ /* 0x001fe400078e0006 */
[----:B------:R-:W-:-:S05]  /*3ed0*/  @P5 IMAD.MOV.U32 R5, RZ, RZ, R7 ;  /* 0x000000ffff055224 */ /* 0x000fca00078e0007 */
[----:B------:R0:W-:Y:S01]  /*3ee0*/  @P5 STG.E.U16 desc[UR36][R4.64+0x60], R48 ;  /* 0x0000603004005986 */ /* 0x0001e2000c101524 */
[C---:B------:R-:W-:Y:S02]  /*3ef0*/  ISETP.GT.AND P5, PT, R3.reuse, RZ, P0 ;  /* 0x000000ff0300720c */ /* 0x040fe400007a4270 */
[----:B------:R-:W-:Y:S01]  /*3f00*/  ISETP.GT.AND P0, PT, R3, 0x8, P0 ;  /* 0x000000080300780c */ /* 0x000fe20000704270 */
[----:B0-----:R-:W-:Y:S02]  /*3f10*/  @P4 IMAD.MOV.U32 R4, RZ, RZ, R6 ;  /* 0x000000ffff044224 */ /* 0x001fe400078e0006 */
[----:B------:R-:W-:-:S05]  /*3f20*/  @P4 IMAD.MOV.U32 R5, RZ, RZ, R7 ;  /* 0x000000ffff054224 */ /* 0x000fca00078e0007 */
[----:B------:R0:W-:Y:S01]  /*3f30*/  @P4 STG.E.U16 desc[UR36][R4.64+0x62], R49 ;  /* 0x0000623104004986 */ /* 0x0001e2000c101524 */
[C---:B------:R-:W-:Y:S02]  /*3f40*/  ISETP.GT.AND P4, PT, R3.reuse, RZ, P1 ;  /* 0x000000ff0300720c */ /* 0x040fe40000f84270 */
[----:B------:R-:W-:Y:S01]  /*3f50*/  ISETP.GT.AND P1, PT, R3, 0x8, P1 ;  /* 0x000000080300780c */ /* 0x000fe20000f24270 */
[----:B0-----:R-:W-:Y:S02]  /*3f60*/  @P3 IMAD.MOV.U32 R4, RZ, RZ, R8 ;  /* 0x000000ffff043224 */ /* 0x001fe400078e0008 */
[----:B------:R-:W-:-:S05]  /*3f70*/  @P3 IMAD.MOV.U32 R5, RZ, RZ, R9 ;  /* 0x000000ffff053224 */ /* 0x000fca00078e0009 */
[----:B------:R0:W-:Y:S02]  /*3f80*/  @P3 STG.E.U16 desc[UR36][R4.64+0x60], R50 ;  /* 0x0000603204003986 */ /* 0x0001e4000c101524 */
[----:B0-----:R-:W-:Y:S02]  /*3f90*/  @P2 IMAD.MOV.U32 R4, RZ, RZ, R8 ;  /* 0x000000ffff042224 */ /* 0x001fe400078e0008 */
[----:B------:R-:W-:-:S05]  /*3fa0*/  @P2 IMAD.MOV.U32 R5, RZ, RZ, R9 ;  /* 0x000000ffff052224 */ /* 0x000fca00078e0009 */
[----:B------:R0:W-:Y:S02]  /*3fb0*/  @P2 STG.E.U16 desc[UR36][R4.64+0x62], R51 ;  /* 0x0000623304002986 */ /* 0x0001e4000c101524 */
[----:B0-----:R-:W-:Y:S02]  /*3fc0*/  @P4 IMAD.MOV.U32 R4, RZ, RZ, R6 ;  /* 0x000000ffff044224 */ /* 0x001fe400078e0006 */
[----:B------:R-:W-:-:S05]  /*3fd0*/  @P4 IMAD.MOV.U32 R5, RZ, RZ, R7 ;  /* 0x000000ffff054224 */ /* 0x000fca00078e0007 */
[----:B------:R0:W-:Y:S04]  /*3fe0*/  @P4 STG.E.U16 desc[UR36][R4.64+0x70], R52 ;  /* 0x0000703404004986 */ /* 0x0001e8000c101524 */
[----:B------:R1:W-:Y:S01]  /*3ff0*/  @P5 STG.E.U16 desc[UR36][R6.64+0x72], R53 ;  /* 0x0000723506005986 */ /* 0x0003e2000c101524 */
[----:B0-----:R-:W-:Y:S02]  /*4000*/  @P1 IMAD.MOV.U32 R4, RZ, RZ, R8 ;  /* 0x000000ffff041224 */ /* 0x001fe400078e0008 */
[----:B------:R-:W-:-:S05]  /*4010*/  @P1 IMAD.MOV.U32 R5, RZ, RZ, R9 ;  /* 0x000000ffff051224 */ /* 0x000fca00078e0009 */
[----:B------:R1:W-:Y:S04]  /*4020*/  @P1 STG.E.U16 desc[UR36][R4.64+0x70], R54 ;  /* 0x0000703604001986 */ /* 0x0003e8000c101524 */
[----:B------:R1:W-:Y:S02]  /*4030*/  @P0 STG.E.U16 desc[UR36][R8.64+0x72], R55 ;  /* 0x0000723708000986 */ /* 0x0003e4000c101524 */
.L_x_91:
[----:B------:R-:W-:Y:S05]  /*4040*/  BSYNC B0 ;  /* 0x0000000000007941 */ /* 0x000fea0003800000 */
.L_x_29:
[----:B------:R-:W-:Y:S01]  /*4050*/  ULDC UR4, c[0x0][0xc] ;  /* 0x0000030000047ab9 */ /* 0x000fe20000000800 */
[----:B------:R-:W-:Y:S01]  /*4060*/  ULDC UR5, c[0x0][0x10] ;  /* 0x0000040000057ab9 */ /* 0x000fe20000000800 */
[----:B------:R-:W0:Y:S01]  /*4070*/  LDC R3, c[0x0][0x14] ;  /* 0x00000500ff037b82 */ /* 0x000e220000000800 */
[----:B------:R-:W-:Y:S01]  /*4080*/  UIMAD.WIDE.U32 UR4, UR4, UR5, URZ ;  /* 0x00000005040472a5 */ /* 0x000fe2000f8e003f */
[----:B------:R-:W-:Y:S02]  /*4090*/  IMAD.MOV.U32 R59, RZ, RZ, -0x1 ;  /* 0xffffffffff3b7424 */ /* 0x000fe400078e00ff */
[----:B------:R-:W-:-:S03]  /*40a0*/  IMAD.MOV.U32 R57, RZ, RZ, -0x1 ;  /* 0xffffffffff397424 */ /* 0x000fc600078e00ff */
[----:B0-----:R-:W-:-:S04]  /*40b0*/  IMAD.WIDE.U32 R16, R3, UR4, R16 ;  /* 0x0000000403107c25 */ /* 0x001fc8000f8e0010 */
[----:B------:R-:W-:Y:S01]  /*40c0*/  IMAD R3, R3, UR5, RZ ;  /* 0x0000000503037c24 */ /* 0x000fe2000f8e02ff */
[----:B------:R-:W-:Y:S02]  /*40d0*/  ULDC.64 UR4, c[0x0][0x650] ;  /* 0x0001940000047ab9 */ /* 0x000fe40000000a00 */
[----:B------:R-:W-:Y:S01]  /*40e0*/  ISETP.GE.U32.AND P0, PT, R16, UR4, PT ;  /* 0x0000000410007c0c */ /* 0x000fe2000bf06070 */
[--C-:B------:R-:W-:Y:S01]  /*40f0*/  IMAD.IADD R17, R17, 0x1, R3.reuse ;  /* 0x0000000111117824 */ /* 0x100fe200078e0203 */
[----:B------:R-:W-:-:S04]  /*4100*/  PRMT R3, RZ, 0x7610, R3 ;  /* 0x00007610ff037816 */ /* 0x000fc80000000003 */
[----:B------:R-:W-:-:S13]  /*4110*/  ISETP.GE.U32.AND.EX P0, PT, R17, UR5, PT, P0 ;  /* 0x0000000511007c0c */ /* 0x000fda000bf06100 */
[----:B------:R-:W-:Y:S05]  /*4120*/  @P0 BRA `(.L_x_92) ;  /* 0x0000000400640947 */ /* 0x000fea0003800000 */
[----:B---3--:R-:W0:Y:S01]  /*4130*/  S2R R12, SR_CTAID.X ;  /* 0x00000000000c7919 */ /* 0x008e220000002500 */
[----:B-12-4-:R-:W1:Y:S01]  /*4140*/  LDC.64 R10, c[0x0][0x628] ;  /* 0x00018a00ff0a7b82 */ /* 0x016e620000000a00 */
[----:B------:R-:W-:Y:S01]  /*4150*/  ULDC UR4, c[0x0][0x150] ;  /* 0x0000540000047ab9 */ /* 0x000fe20000000800 */
[----:B------:R-:W-:Y:S01]  /*4160*/  IMAD.MOV.U32 R8, RZ, RZ, R16 ;  /* 0x000000ffff087224 */ /* 0x000fe200078e0010 */
[----:B-----5:R-:W2:Y:S01]  /*4170*/  S2R R24, SR_CTAID.Y ;  /* 0x0000000000187919 */ /* 0x020ea20000002600 */
[----:B------:R-:W-:-:S04]  /*4180*/  IMAD.MOV.U32 R9, RZ, RZ, R17 ;  /* 0x000000ffff097224 */ /* 0x000fc800078e0011 */
[----:B------:R-:W3:Y:S08]  /*4190*/  LDC R21, c[0x0][0x144] ;  /* 0x00005100ff157b82 */ /* 0x000ef00000000800 */
[----:B------:R-:W4:Y:S08]  /*41a0*/  LDC R0, c[0x0][0x630] ;  /* 0x00018c00ff007b82 */ /* 0x000f300000000800 */
[----:B------:R-:W2:Y:S01]  /*41b0*/  LDC.64 R14, c[0x0][0x620] ;  /* 0x00018800ff0e7b82 */ /* 0x000ea20000000a00 */
[----:B-1----:R-:W-:-:S04]  /*41c0*/  ISETP.NE.U32.AND P0, PT, R10, RZ, PT ;  /* 0x000000ff0a00720c */ /* 0x002fc80003f05070 */
[----:B------:R-:W-:Y:S02]  /*41d0*/  ISETP.NE.AND.EX P0, PT, R11, RZ, PT, P0 ;  /* 0x000000ff0b00720c */ /* 0x000fe40003f05300 */
[----:B0-----:R-:W-:-:S05]  /*41e0*/  I2FP.F32.U32 R3, R12 ;  /* 0x0000000c00037245 */ /* 0x001fca0000201000 */
[----:B------:R-:W-:-:S04]  /*41f0*/  FMUL R3, R3, UR4 ;  /* 0x0000000403037c20 */ /* 0x000fc80008400000 */
[----:B------:R0:W1:Y:S02]  /*4200*/  F2I.U32.TRUNC.NTZ R20, R3 ;  /* 0x0000000300147305 */ /* 0x000064000020f000 */
[----:B---34-:R-:W-:Y:S05]  /*4210*/  @!P0 BRA `(.L_x_93) ;  /* 0x0000000000288947 */ /* 0x018fea0003800000 */
[----:B0-----:R-:W0:Y:S02]  /*4220*/  LDC R3, c[0x0][0x634] ;  /* 0x00018d00ff037b82 */ /* 0x001e240000000800 */
        /* <DEDUP_REMOVED lines=9> */
.L_x_93:
[----:B------:R-:W3:Y:S01]  /*42c0*/  LDC.64 R28, c[0x0][0x640] ;  /* 0x00019000ff1c7b82 */ /* 0x000ee20000000a00 */
[-CC-:B------:R-:W-:Y:S01]  /*42d0*/  SHF.R.U64 R57, R8, R0.reuse, R9.reuse ;  /* 0x0000000008397219 */ /* 0x180fe20000001209 */
[----:B-1----:R-:W-:Y:S01]  /*42e0*/  IMAD.MOV R20, RZ, RZ, -R20 ;  /* 0x000000ffff147224 */ /* 0x002fe200078e0a14 */
[----:B------:R-:W-:Y:S01]  /*42f0*/  SHF.R.U32.HI R0, RZ, R0, R9 ;  /* 0x00000000ff007219 */ /* 0x000fe20000011609 */
[----:B------:R-:W-:Y:S01]  /*4300*/  ULDC UR4, c[0x0][0x154] ;  /* 0x0000550000047ab9 */ /* 0x000fe20000000800 */
[----:B0-----:R-:W-:Y:S01]  /*4310*/  IADD3 R3, P0, RZ, -R57, RZ ;  /* 0x80000039ff037210 */ /* 0x001fe20007f1e0ff */
[----:B------:R-:W-:Y:S02]  /*4320*/  IMAD R21, R21, R20, R12 ;  /* 0x0000001415157224 */ /* 0x000fe400078e020c */
[----:B------:R-:W0:Y:S01]  /*4330*/  LDC R6, c[0x0][0x618] ;  /* 0x00018600ff067b82 */ /* 0x000e220000000800 */
[----:B------:R-:W-:Y:S02]  /*4340*/  IMAD.MOV.U32 R7, RZ, RZ, 0x1 ;  /* 0x00000001ff077424 */ /* 0x000fe400078e00ff */
[----:B------:R-:W-:-:S04]  /*4350*/  IMAD.X R5, RZ, RZ, ~R0, P0 ;  /* 0x000000ffff057224 */ /* 0x000fc800000e0e00 */
[-C--:B--2---:R-:W-:Y:S01]  /*4360*/  IMAD R0, R5, R14.reuse, RZ ;  /* 0x0000000e05007224 */ /* 0x084fe200078e02ff */
[----:B------:R-:W1:Y:S01]  /*4370*/  LDC R8, c[0x0][0x608] ;  /* 0x00018200ff087b82 */ /* 0x000e620000000800 */
[----:B------:R-:W-:-:S04]  /*4380*/  IMAD.WIDE.U32 R4, R3, R14, R16 ;  /* 0x0000000e03047225 */ /* 0x000fc800078e0010 */
[----:B------:R-:W-:Y:S01]  /*4390*/  IMAD R3, R3, R15, R0 ;  /* 0x0000000f03037224 */ /* 0x000fe200078e0200 */
[----:B------:R-:W-:Y:S02]  /*43a0*/  I2FP.F32.U32 R0, R24 ;  /* 0x0000001800007245 */ /* 0x000fe40000201000 */
[----:B------:R-:W2:Y:S01]  /*43b0*/  LDC R26, c[0x0][0x658] ;  /* 0x00019600ff1a7b82 */ /* 0x000ea20000000800 */
[----:B------:R-:W-:Y:S01]  /*43c0*/  IMAD.IADD R3, R5, 0x1, R3 ;  /* 0x0000000105037824 */ /* 0x000fe200078e0203 */
[----:B---3--:R-:W-:Y:S01]  /*43d0*/  ISETP.NE.U32.AND P0, PT, R28, RZ, PT ;  /* 0x000000ff1c00720c */ /* 0x008fe20003f05070 */
[----:B------:R-:W-:Y:S01]  /*43e0*/  FMUL R0, R0, UR4 ;  /* 0x0000000400007c20 */ /* 0x000fe20008400000 */
[----:B------:R-:W-:Y:S02]  /*43f0*/  IMAD.MOV.U32 R5, RZ, RZ, -0x1 ;  /* 0xffffffffff057424 */ /* 0x000fe400078e00ff */
[----:B------:R-:W-:Y:S01]  /*4400*/  ISETP.NE.AND.EX P0, PT, R29, RZ, PT, P0 ;  /* 0x000000ff1d00720c */ /* 0x000fe20003f05300 */
[----:B------:R3:W4:Y:S01]  /*4410*/  F2I.U32.TRUNC.NTZ R13, R0 ;  /* 0x00000000000d7305 */ /* 0x000722000020f000 */
[----:B------:R-:W3:Y:S01]  /*4420*/  LDC R15, c[0x0][0x148] ;  /* 0x00005200ff0f7b82 */ /* 0x000ee20000000800 */
[----:B0-----:R-:W-:-:S02]  /*4430*/  SHF.R.U64 R12, R4, R6, R3 ;  /* 0x00000006040c7219 */ /* 0x001fc40000001203 */
[----:B------:R-:W-:-:S05]  /*4440*/  SHF.R.U32.HI R3, RZ, R6, R3 ;  /* 0x00000006ff037219 */ /* 0x000fca0000011603 */
[----:B------:R-:W0:Y:S01]  /*4450*/  LDC R20, c[0x0][0x600] ;  /* 0x00018000ff147b82 */ /* 0x000e220000000800 */
[-CC-:B-1----:R-:W-:Y:S02]  /*4460*/  SHF.R.U64 R10, R12, R8.reuse, R3.reuse ;  /* 0x000000080c0a7219 */ /* 0x182fe40000001203 */
[----:B------:R-:W-:-:S05]  /*4470*/  SHF.R.U32.HI R3, RZ, R8, R3 ;  /* 0x00000008ff037219 */ /* 0x000fca0000011603 */
[----:B------:R-:W1:Y:S01]  /*4480*/  LDC R27, c[0x0][0x648] ;  /* 0x00019200ff1b7b82 */ /* 0x000e620000000800 */
[-C--:B--2---:R-:W-:Y:S02]  /*4490*/  SHF.L.U32 R4, R5, R26.reuse, RZ ;  /* 0x0000001a05047219 */ /* 0x084fe400000006ff */
[-CC-:B------:R-:W-:Y:S02]  /*44a0*/  SHF.R.U64 R14, R10, R26.reuse, R3.reuse ;  /* 0x0000001a0a0e7219 */ /* 0x180fe40000001203 */
[----:B------:R-:W-:Y:S02]  /*44b0*/  SHF.R.U32.HI R5, RZ, R26, R3 ;  /* 0x0000001aff057219 */ /* 0x000fe40000011603 */
[----:B------:R-:W-:Y:S01]  /*44c0*/  LOP3.LUT R25, RZ, R4, RZ, 0x33, !PT ;  /* 0x00000004ff197212 */ /* 0x000fe200078e33ff */
[----:B------:R-:W2:Y:S01]  /*44d0*/  LDC R30, c[0x0][0x638] ;  /* 0x00018e00ff1e7b82 */ /* 0x000ea20000000800 */
[----:B------:R-:W-:Y:S01]  /*44e0*/  SHF.L.U32 R26, R7, R26, RZ ;  /* 0x0000001a071a7219 */ /* 0x000fe200000006ff */
[----:B------:R-:W-:-:S06]  /*44f0*/  IMAD.MOV.U32 R4, RZ, RZ, R14 ;  /* 0x000000ffff047224 */ /* 0x000fcc00078e000e */
[----:B------:R-:W0:Y:S01]  /*4500*/  LDC R31, c[0x0][0x610] ;  /* 0x00018400ff1f7b82 */ /* 0x000e220000000800 */
[----:B----4-:R-:W-:Y:S05]  /*4510*/  @!P0 BRA `(.L_x_94) ;  /* 0x0000000000288947 */ /* 0x010fea0003800000 */
[----:B------:R-:W4:Y:S02]  /*4520*/  LDC R3, c[0x0][0x64c] ;  /* 0x00019300ff037b82 */ /* 0x000f240000000800 */
[----:B----4-:R-:W-:-:S05]  /*4530*/  IADD3 R3, P0, R14, R3, RZ ;  /* 0x000000030e037210 */ /* 0x010fca0007f1e0ff */
        /* <DEDUP_REMOVED lines=8> */
.L_x_94:
[----:B------:R-:W-:Y:S01]  /*45c0*/  ISETP.NE.AND P0, PT, R2, 0x1, PT ;  /* 0x000000010200780c */ /* 0x000fe20003f05270 */
[----:B0-----:R-:W-:Y:S01]  /*45d0*/  VIADD R7, R20, 0xffffffff ;  /* 0xffffffff14077836 */ /* 0x001fe20000000000 */
[----:B-1-3--:R-:W-:Y:S01]  /*45e0*/  SHF.R.U64 R0, R4, R27, R5 ;  /* 0x0000001b04007219 */ /* 0x00afe20000001205 */
[----:B------:R-:W-:Y:S01]  /*45f0*/  IMAD.MOV R13, RZ, RZ, -R13 ;  /* 0x000000ffff0d7224 */ /* 0x000fe200078e0a0d */
[----:B------:R-:W-:Y:S01]  /*4600*/  LOP3.LUT R5, R10, R25, RZ, 0xc0, !PT ;  /* 0x000000190a057212 */ /* 0x000fe200078ec0ff */
[----:B------:R-:W-:Y:S01]  /*4610*/  IMAD.MOV.U32 R4, RZ, RZ, 0x1 ;  /* 0x00000001ff047424 */ /* 0x000fe200078e00ff */
[----:B------:R-:W-:Y:S01]  /*4620*/  LOP3.LUT R12, R12, R7, RZ, 0xc0, !PT ;  /* 0x000000070c0c7212 */ /* 0x000fe200078ec0ff */
[----:B------:R-:W-:Y:S02]  /*4630*/  IMAD.MOV R3, RZ, RZ, -R0 ;  /* 0x000000ffff037224 */ /* 0x000fe400078e0a00 */
[----:B------:R-:W-:Y:S02]  /*4640*/  IMAD R0, R26, R0, R5 ;  /* 0x000000001a007224 */ /* 0x000fe400078e0205 */
[----:B--2---:R-:W-:-:S02]  /*4650*/  IMAD R3, R3, R30, R14 ;  /* 0x0000001e03037224 */ /* 0x004fc400078e020e */
[----:B------:R-:W-:Y:S02]  /*4660*/  @P0 IMAD R21, R15, R13, R24 ;  /* 0x0000000d0f150224 */ /* 0x000fe400078e0218 */
[----:B------:R-:W-:Y:S01]  /*4670*/  IMAD R5, R3, R20, R12 ;  /* 0x0000001403057224 */ /* 0x000fe200078e020c */
[----:B------:R-:W-:Y:S01]  /*4680*/  PRMT R3, R4, 0x7610, R3 ;  /* 0x0000761004037816 */ /* 0x000fe20000000003 */
[----:B------:R-:W-:-:S05]  /*4690*/  IMAD R0, R0, R31, R21 ;  /* 0x0000001f00007224 */ /* 0x000fca00078e0215 */
[----:B------:R-:W-:Y:S02]  /*46a0*/  SEL R59, R5, R0, !P0 ;  /* 0x00000000053b7207 */ /* 0x000fe40004000000 */
[----:B------:R-:W-:-:S07]  /*46b0*/  SEL R0, R0, R5, !P0 ;  /* 0x0000000500007207 */ /* 0x000fce0004000000 */
.L_x_92:
[----:B------:R-:W-:Y:S01]  /*46c0*/  LOP3.LUT P0, RZ, R3, 0xff, RZ, 0xc0, !PT ;  /* 0x000000ff03ff7812 */ /* 0x000fe2000780c0ff */
[----:B------:R-:W-:-:S12]  /*46d0*/  IMAD.MOV.U32 R58, RZ, RZ, R0 ;  /* 0x000000ffff3a7224 */ /* 0x000fd800078e0000 */
[----:B------:R-:W-:Y:S05]  /*46e0*/  @P0 BRA `(.L_x_95) ;  /* 0xffffffc800440947 */ /* 0x000fea000383ffff */
[----:B------:R-:W-:Y:S05]  /*46f0*/  EXIT ;  /* 0x000000000000794d */ /* 0x000fea0003800000 */
.L_x_4:
[----:B0-----:R-:W-:Y:S01]  /*4700*/  ULDC.64 UR4, c[0x0][0x650] ;  /* 0x0001940000047ab9 */ /* 0x001fe20000000a00 */
        /* <DEDUP_REMOVED lines=25> */
.L_x_97:
[--C-:B------:R-:W-:Y:S01]  /*48a0*/  SHF.R.U64 R12, R10, R14, R11.reuse ;  /* 0x0000000e0a0c7219 */ /* 0x100fe2000000120b */
[----:B------:R-:W0:Y:S01]  /*48b0*/  LDC R22, c[0x0][0x618] ;  /* 0x00018600ff167b82 */ /* 0x000e220000000800 */
[----:B------:R-:W-:Y:S01]  /*48c0*/  I2FP.F32.U32 R6, R4 ;  /* 0x0000000400067245 */ /* 0x000fe20000201000 */
[----:B------:R-:W-:Y:S01]  /*48d0*/  ULDC UR4, c[0x0][0x150] ;  /* 0x0000540000047ab9 */ /* 0x000fe20000000800 */
[----:B------:R-:W-:Y:S02]  /*48e0*/  SHF.R.U32.HI R5, RZ, R14, R11 ;  /* 0x0000000eff057219 */ /* 0x000fe4000001160b */
[----:B------:R-:W-:Y:S01]  /*48f0*/  IADD3 R9, P0, RZ, -R12, RZ ;  /* 0x8000000cff097210 */ /* 0x000fe20007f1e0ff */
[----:B------:R-:W-:Y:S01]  /*4900*/  FMUL R11, R6, UR4 ;  /* 0x00000004060b7c20 */ /* 0x000fe20008400000 */
[----:B------:R-:W-:Y:S01]  /*4910*/  ULDC UR4, c[0x0][0x154] ;  /* 0x0000550000047ab9 */ /* 0x000fe20000000800 */
[----:B------:R-:W1:Y:S02]  /*4920*/  LDC.64 R24, c[0x0][0x640] ;  /* 0x00019000ff187b82 */ /* 0x000e640000000a00 */
[----:B------:R-:W-:-:S02]  /*4930*/  IMAD.X R5, RZ, RZ, ~R5, P0 ;  /* 0x000000ffff057224 */ /* 0x000fc400000e0e05 */
[----:B------:R-:W2:Y:S01]  /*4940*/  F2I.U32.TRUNC.NTZ R11, R11 ;  /* 0x0000000b000b7305 */ /* 0x000ea2000020f000 */
[----:B------:R-:W-:-:S03]  /*4950*/  IMAD.WIDE.U32 R6, R9, R20, R16 ;  /* 0x0000001409067225 */ /* 0x000fc600078e0010 */
[----:B------:R-:W3:Y:S01]  /*4960*/  LDC R13, c[0x0][0x144] ;  /* 0x00005100ff0d7b82 */ /* 0x000ee20000000800 */
[----:B------:R-:W-:-:S04]  /*4970*/  IMAD R8, R5, R20, RZ ;  /* 0x0000001405087224 */ /* 0x000fc800078e02ff */
[----:B------:R-:W-:Y:S02]  /*4980*/  IMAD R5, R9, R21, R8 ;  /* 0x0000001509057224 */ /* 0x000fe400078e0208 */
[----:B------:R-:W-:Y:S01]  /*4990*/  IMAD.MOV.U32 R8, RZ, RZ, -0x1 ;  /* 0xffffffffff087424 */ /* 0x000fe200078e00ff */
[----:B------:R-:W4:Y:S01]  /*49a0*/  LDC R14, c[0x0][0x608] ;  /* 0x00018200ff0e7b82 */ /* 0x000f220000000800 */
[----:B------:R-:W-:Y:S01]  /*49b0*/  IMAD.IADD R5, R7, 0x1, R5 ;  /* 0x0000000107057824 */ /* 0x000fe200078e0205 */
[----:B------:R-:W-:-:S04]  /*49c0*/  I2FP.F32.U32 R7, R3 ;  /* 0x0000000300077245 */ /* 0x000fc80000201000 */
[-C--:B0-----:R-:W-:Y:S01]  /*49d0*/  SHF.R.U64 R10, R6, R22.reuse, R5 ;  /* 0x00000016060a7219 */ /* 0x081fe20000001205 */
[----:B--2---:R-:W-:Y:S01]  /*49e0*/  IMAD.MOV R6, RZ, RZ, -R11 ;  /* 0x000000ffff067224 */ /* 0x004fe200078e0a0b */
[----:B------:R-:W0:Y:S01]  /*49f0*/  LDC R9, c[0x0][0x658] ;  /* 0x00019600ff097b82 */ /* 0x000e220000000800 */
[----:B-1----:R-:W-:Y:S01]  /*4a00*/  ISETP.NE.U32.AND P0, PT, R24, RZ, PT ;  /* 0x000000ff1800720c */ /* 0x002fe20003f05070 */
[----:B------:R-:W-:Y:S01]  /*4a10*/  FMUL R7, R7, UR4 ;  /* 0x0000000407077c20 */ /* 0x000fe20008400000 */
[----:B------:R-:W-:Y:S02]  /*4a20*/  SHF.R.U32.HI R5, RZ, R22, R5 ;  /* 0x00000016ff057219 */ /* 0x000fe40000011605 */
[----:B------:R-:W-:-:S03]  /*4a30*/  ISETP.NE.AND.EX P0, PT, R25, RZ, PT, P0 ;  /* 0x000000ff1900720c */ /* 0x000fc60003f05300 */
[----:B------:R-:W1:Y:S01]  /*4a40*/  LDC R20, c[0x0][0x148] ;  /* 0x00005200ff147b82 */ /* 0x000e620000000800 */
[----:B---3--:R-:W-:Y:S02]  /*4a50*/  IMAD R23, R13, R6, R4 ;  /* 0x000000060d177224 */ /* 0x008fe400078e0204 */
[----:B------:R-:W-:-:S05]  /*4a60*/  IMAD.MOV.U32 R6, RZ, RZ, 0x1 ;  /* 0x00000001ff067424 */ /* 0x000fca00078e00ff */
[----:B------:R-:W2:Y:S01]  /*4a70*/  LDC R21, c[0x0][0x600] ;  /* 0x00018000ff157b82 */ /* 0x000ea20000000800 */
[-CC-:B----4-:R-:W-:Y:S02]  /*4a80*/  SHF.R.U64 R13, R10, R14.reuse, R5.reuse ;  /* 0x0000000e0a0d7219 */ /* 0x190fe40000001205 */
[----:B------:R-:W-:Y:S02]  /*4a90*/  SHF.R.U32.HI R4, RZ, R14, R5 ;  /* 0x0000000eff047219 */ /* 0x000fe40000011605 */
[----:B------:R3:W4:Y:S03]  /*4aa0*/  F2I.U32.TRUNC.NTZ R14, R7 ;  /* 0x00000007000e7305 */ /* 0x000726000020f000 */
[----:B------:R-:W1:Y:S01]  /*4ab0*/  LDC R26, c[0x0][0x648] ;  /* 0x00019200ff1a7b82 */ /* 0x000e620000000800 */
[-C--:B0-----:R-:W-:Y:S02]  /*4ac0*/  SHF.R.U64 R15, R13, R9.reuse, R4 ;  /* 0x000000090d0f7219 */ /* 0x081fe40000001204 */
[----:B------:R-:W-:-:S02]  /*4ad0*/  SHF.L.U32 R8, R8, R9, RZ ;  /* 0x0000000908087219 */ /* 0x000fc400000006ff */
[-C--:B------:R-:W-:Y:S01]  /*4ae0*/  SHF.R.U32.HI R5, RZ, R9.reuse, R4 ;  /* 0x00000009ff057219 */ /* 0x080fe20000011604 */
[----:B------:R-:W-:Y:S01]  /*4af0*/  IMAD.MOV.U32 R4, RZ, RZ, R15 ;  /* 0x000000ffff047224 */ /* 0x000fe200078e000f */
[----:B------:R-:W-:Y:S01]  /*4b00*/  SHF.L.U32 R22, R6, R9, RZ ;  /* 0x0000000906167219 */ /* 0x000fe200000006ff */
[----:B------:R-:W0:Y:S01]  /*4b10*/  LDC R27, c[0x0][0x638] ;  /* 0x00018e00ff1b7b82 */ /* 0x000e220000000800 */
[----:B------:R-:W-:-:S07]  /*4b20*/  LOP3.LUT R28, RZ, R8, RZ, 0x33, !PT ;  /* 0x00000008ff1c7212 */ /* 0x000fce00078e33ff */
        /* <DEDUP_REMOVED lines=12> */
.L_x_98:
[----:B------:R-:W-:Y:S01]  /*4bf0*/  ISETP.NE.AND P0, PT, R2, 0x1, PT ;  /* 0x000000010200780c */ /* 0x000fe20003f05270 */
[----:B--2---:R-:W-:Y:S01]  /*4c00*/  VIADD R7, R21, 0xffffffff ;  /* 0xffffffff15077836 */ /* 0x004fe20000000000 */
[----:B-1----:R-:W-:Y:S01]  /*4c10*/  SHF.R.U64 R5, R4, R26, R5 ;  /* 0x0000001a04057219 */ /* 0x002fe20000001205 */
[----:B------:R-:W-:Y:S01]  /*4c20*/  IMAD.MOV R14, RZ, RZ, -R14 ;  /* 0x000000ffff0e7224 */ /* 0x000fe200078e0a0e */
[----:B------:R-:W-:Y:S01]  /*4c30*/  LOP3.LUT R4, R13, R28, RZ, 0xc0, !PT ;  /* 0x0000001c0d047212 */ /* 0x000fe200078ec0ff */
[----:B------:R-:W-:Y:S01]  /*4c40*/  IMAD.MOV.U32 R8, RZ, RZ, R12 ;  /* 0x000000ffff087224 */ /* 0x000fe200078e000c */
[----:B------:R-:W-:Y:S01]  /*4c50*/  LOP3.LUT R10, R10, R7, RZ, 0xc0, !PT ;  /* 0x000000070a0a7212 */ /* 0x000fe200078ec0ff */
[----:B------:R-:W-:Y:S02]  /*4c60*/  IMAD.MOV R6, RZ, RZ, -R5 ;  /* 0x000000ffff067224 */ /* 0x000fe400078e0a05 */
[----:B------:R-:W-:-:S04]  /*4c70*/  IMAD R4, R22, R5, R4 ;  /* 0x0000000516047224 */ /* 0x000fc800078e0204 */
[----:B------:R-:W-:Y:S02]  /*4c80*/  @P0 IMAD R23, R20, R14, R3 ;  /* 0x0000000e14170224 */ /* 0x000fe400078e0203 */
[----:B0-----:R-:W-:Y:S02]  /*4c90*/  IMAD R3, R6, R27, R15 ;  /* 0x0000001b06037224 */ /* 0x001fe400078e020f */
[----:B------:R-:W-:Y:S02]  /*4ca0*/  IMAD R7, R4, R29, R23 ;  /* 0x0000001d04077224 */ /* 0x000fe400078e0217 */
[----:B------:R-:W-:Y:S02]  /*4cb0*/  IMAD R4, R3, R21, R10 ;  /* 0x0000001503047224 */ /* 0x000fe400078e020a */
[----:B------:R-:W-:-:S03]  /*4cc0*/  IMAD.MOV.U32 R6, RZ, RZ, 0x1 ;  /* 0x00000001ff067424 */ /* 0x000fc600078e00ff */
[----:B------:R-:W-:Y:S02]  /*4cd0*/  SEL R9, R4, R7, !P0 ;  /* 0x0000000704097207 */ /* 0x000fe40004000000 */
[----:B------:R-:W-:-:S07]  /*4ce0*/  SEL R7, R7, R4, !P0 ;  /* 0x0000000407077207 */ /* 0x000fce0004000000 */
.L_x_96:
[----:B------:R-:W-:-:S08]  /*4cf0*/  NOP ;  /* 0x0000000000007918 */ /* 0x000fd00000000000 */
[----:B------:R-:W0:-:S00]  /*4d00*/  USETMAXREG.DEALLOC.CTAPOOL 0x28 ;  /* 0x00000028000079c8 */ /* 0x000e0000080e0500 */
[----:B0-----:R-:W-:-:S13]  /*4d10*/  ISETP.NE.AND P0, PT, R0, RZ, PT ;  /* 0x000000ff0000720c */ /* 0x001fda0003f05270 */
[----:B------:R-:W-:Y:S05]  /*4d20*/  @P0 EXIT ;  /* 0x000000000000094d */ /* 0x000fea0003800000 */
[----:B------:R-:W-:Y:S01]  /*4d30*/  LOP3.LUT P0, RZ, R6, 0xff, RZ, 0xc0, !PT ;  /* 0x000000ff06ff7812 */ /* 0x000fe2000780c0ff */
[----:B------:R-:W-:Y:S02]  /*4d40*/  IMAD.MOV.U32 R0, RZ, RZ, 0x1 ;  /* 0x00000001ff007424 */ /* 0x000fe400078e00ff */
[----:B------:R-:W-:-:S10]  /*4d50*/  IMAD.MOV.U32 R12, RZ, RZ, RZ ;  /* 0x000000ffff0c7224 */ /* 0x000fd400078e00ff */
[----:B------:R-:W-:Y:S05]  /*4d60*/  @!P0 BRA `(.L_x_99) ;  /* 0x0000000c00308947 */ /* 0x000fea0003800000 */
[----:B------:R-:W0:Y:S01]  /*4d70*/  LDC R0, c[0x0][0x28c] ;  /* 0x0000a300ff007b82 */ /* 0x000e220000000800 */
[----:B------:R-:W-:Y:S01]  /*4d80*/  ULDC UR5, c[0x0][0x658] ;  /* 0x0001960000057ab9 */ /* 0x000fe20000000800 */
[----:B------:R-:W-:Y:S01]  /*4d90*/  UMOV UR7, 0xffffffff ;  /* 0xffffffff00077882 */ /* 0x000fe20000000000 */
[----:B------:R-:W-:Y:S01]  /*4da0*/  ULDC UR6, c[0x0][0xc] ;  /* 0x0000030000067ab9 */ /* 0x000fe20000000800 */
[----:B------:R-:W-:Y:S01]  /*4db0*/  USHF.L.U32 UR8, UR7, UR5, URZ ;  /* 0x0000000507087299 */ /* 0x000fe2000800063f */
[C---:B------:R-:W-:Y:S01]  /*4dc0*/  LOP3.LUT P2, RZ, R18.reuse, 0x7f, RZ, 0xc0, !PT ;  /* 0x0000007f12ff7812 */ /* 0x040fe2000784c0ff */
[----:B------:R-:W-:Y:S01]  /*4dd0*/  UMOV UR9, 0x1 ;  /* 0x0000000100097882 */ /* 0x000fe20000000000 */
[----:B------:R-:W-:Y:S01]  /*4de0*/  ULDC UR7, c[0x0][0x10] ;  /* 0x0000040000077ab9 */ /* 0x000fe20000000800 */
[----:B------:R-:W-:Y:S01]  /*4df0*/  LOP3.LUT P0, RZ, R18, 0x1f, RZ, 0xc0, !PT ;  /* 0x0000001f12ff7812 */ /* 0x000fe2000780c0ff */
[----:B------:R-:W-:Y:S01]  /*4e00*/  UIMAD.WIDE.U32 UR6, UR6, UR7, URZ ;  /* 0x00000007060672a5 */ /* 0x000fe2000f8e003f */
[----:B------:R-:W-:Y:S01]  /*4e10*/  BSSY B0, `(.L_x_99) ;  /* 0x00000c1000007945 */ /* 0x000fe20003800000 */
[----:B------:R-:W-:Y:S01]  /*4e20*/  USHF.L.U32 UR22, UR9, UR5, URZ ;  /* 0x0000000509167299 */ /* 0x000fe2000800063f */
[----:B------:R-:W-:Y:S01]  /*4e30*/  IMAD.MOV.U32 R13, RZ, RZ, 0x1 ;  /* 0x00000001ff0d7424 */ /* 0x000fe200078e00ff */
[----:B------:R-:W-:Y:S01]  /*4e40*/  LOP3.LUT R11, R19, 0x2, RZ, 0xfc, !PT ;  /* 0x00000002130b7812 */ /* 0x000fe200078efcff */
[----:B------:R-:W-:Y:S01]  /*4e50*/  ULDC UR5, c[0x0][0x14] ;  /* 0x0000050000057ab9 */ /* 0x000fe20000000800 */
[----:B------:R-:W-:Y:S01]  /*4e60*/  PLOP3.LUT P0, PT, P0, P2, PT, 0x8a, 0x0 ;  /* 0x000000000000781c */ /* 0x000fe20000705172 */
[----:B------:R-:W-:Y:S01]  /*4e70*/  UIMAD.WIDE.U32 UR24, UR6, UR5, URZ ;  /* 0x00000005061872a5 */ /* 0x000fe2000f8e003f */
[----:B------:R-:W-:Y:S01]  /*4e80*/  IMAD.MOV.U32 R12, RZ, RZ, RZ ;  /* 0x000000ffff0c7224 */ /* 0x000fe200078e00ff */
[----:B------:R-:W-:Y:S01]  /*4e90*/  UIMAD UR13, UR7, UR5, URZ ;  /* 0x00000005070d72a4 */ /* 0x000fe2000f8e023f */
[----:B------:R-:W-:Y:S01]  /*4ea0*/  ULDC UR4, c[0x0][0x600] ;  /* 0x0001800000047ab9 */ /* 0x000fe20000000800 */
[----:B------:R-:W-:-:S02]  /*4eb0*/  ULOP3.LUT UR21, URZ, UR8, URZ, 0x33, !UPT ;  /* 0x000000083f157292 */ /* 0x000fc4000f8e333f */
[----:B------:R-:W-:Y:S01]  /*4ec0*/  UIADD3 UR4, UR4, -0x1, URZ ;  /* 0xffffffff04047890 */ /* 0x000fe2000fffe03f */
[----:B0-----:R-:W-:Y:S01]  /*4ed0*/  VIADD R0, R0, 0x3f ;  /* 0x0000003f00007836 */ /* 0x001fe20000000000 */
[----:B------:R-:W-:Y:S01]  /*4ee0*/  UIADD3 UR13, UR25, UR13, URZ ;  /* 0x0000000d190d7290 */ /* 0x000fe2000fffe03f */
[----:B------:R-:W-:-:S03]  /*4ef0*/  ULDC.64 UR26, c[0x0][0x198] ;  /* 0x00006600001a7ab9 */ /* 0x000fc60000000a00 */
[----:B------:R-:W-:-:S04]  /*4f00*/  SHF.R.S32.HI R3, RZ, 0x1f, R0 ;  /* 0x0000001fff037819 */ /* 0x000fc80000011400 */
[----:B------:R-:W-:Y:S01]  /*4f10*/  LEA.HI R3, R3, R0, RZ, 0x6 ;  /* 0x0000000003037211 */ /* 0x000fe200078f30ff */
[----:B------:R-:W-:-:S03]  /*4f20*/  IMAD.MOV.U32 R0, RZ, RZ, 0x1 ;  /* 0x00000001ff007424 */ /* 0x000fc600078e00ff */
[----:B------:R-:W-:-:S05]  /*4f30*/  SHF.R.S32.HI R3, RZ, 0x6, R3 ;  /* 0x00000006ff037819 */ /* 0x000fca0000011403 */
[----:B------:R-:W-:-:S07]  /*4f40*/  VIADD R10, R3, 0x1 ;  /* 0x00000001030a7836 */ /* 0x000fce0000000000 */
.L_x_111:
[----:B------:R-:W-:-:S03]  /*4f50*/  UMOV UR5, 0xffffffff ;  /* 0xffffffff00057882 */ /* 0x000fc60000000000 */
[----:B------:R-:W-:Y:S05]  /*4f60*/  BRA.DIV UR5, `(.L_x_100) ;  /* 0x0000001205507947 */ /* 0x000fea000b800000 */
[----:B------:R-:W-:-:S13]  /*4f70*/  ELECT P6, URZ, PT ;  /* 0x00000000003f782f */ /* 0x000fda00038c0000 */
.L_x_127:
[----:B------:R-:W0:Y:S01]  /*4f80*/  LDC R4, c[0x0][0x28c] ;  /* 0x0000a300ff047b82 */ /* 0x000e220000000800 */
[----:B------:R-:W-:Y:S01]  /*4f90*/  BSSY B1, `(.L_x_101) ;  /* 0x0000037000017945 */ /* 0x000fe20003800000 */
[----:B0-----:R-:W-:-:S13]  /*4fa0*/  ISETP.LT.OR P6, PT, R4, 0x1, !P6 ;  /* 0x000000010400780c */ /* 0x001fda00077c1670 */
[----:B------:R-:W-:Y:S05]  /*4fb0*/  @P6 BRA `(.L_x_102) ;  /* 0x0000000000d06947 */ /* 0x000fea0003800000 */
[----:B------:R-:W-:Y:S02]  /*4fc0*/  IMAD.SHL.U32 R15, R9, 0x40, RZ ;  /* 0x00000040090f7824 */ /* 0x000fe400078e00ff */
[----:B------:R-:W-:Y:S02]  /*4fd0*/  IMAD.SHL.U32 R18, R7, 0x80, RZ ;  /* 0x0000008007127824 */ /* 0x000fe400078e00ff */
[----:B------:R-:W-:Y:S02]  /*4fe0*/  IMAD.MOV.U32 R20, RZ, RZ, RZ ;  /* 0x000000ffff147224 */ /* 0x000fe400078e00ff */
[----:B------:R-:W-:Y:S02]  /*4ff0*/  IMAD.MOV.U32 R4, RZ, RZ, R10 ;  /* 0x000000ffff047224 */ /* 0x000fe400078e000a */
[----:B------:R-:W-:Y:S02]  /*5000*/  IMAD.MOV.U32 R5, RZ, RZ, R0 ;  /* 0x000000ffff057224 */ /* 0x000fe400078e0000 */
[----:B------:R-:W-:-:S07]  /*5010*/  IMAD.MOV.U32 R6, RZ, RZ, R12 ;  /* 0x000000ffff067224 */ /* 0x000fce00078e000c */
.L_x_106:
[----:B------:R-:W0:Y:S01]  /*5020*/  S2R R14, SR_CgaCtaId ;  /* 0x00000000000e7919 */ /* 0x000e220000008800 */
[----:B------:R-:W-:Y:S01]  /*5030*/  MOV R7, 0x400 ;  /* 0x0000040000077802 */ /* 0x000fe20000000f00 */
[----:B------:R-:W1:Y:S03]  /*5040*/  @!P2 LDC R9, c[0x0][0x500] ;  /* 0x00014000ff09ab82 */ /* 0x000e660000000800 */
[----:B0-----:R-:W-:Y:S02]  /*5050*/  LEA R21, R14, R7, 0x18 ;  /* 0x000000070e157211 */ /* 0x001fe400078ec0ff */
[----:B------:R-:W-:-:S03]  /*5060*/  SHF.L.U32 R7, R5, 0x1f, RZ ;  /* 0x0000001f05077819 */ /* 0x000fc600000006ff */
[----:B------:R-:W-:-:S04]  /*5070*/  IMAD R14, R6, 0x8, R21 ;  /* 0x00000008060e7824 */ /* 0x000fc800078e0215 */
[----:B------:R-:W0:Y:S02]  /*5080*/  SYNCS.PHASECHK.TRANS64.TRYWAIT P1, [R14+URZ+0x48], R7 ;  /* 0x000048070e0075a7 */ /* 0x000e24000802017f */
[----:B01----:R-:W-:Y:S05]  /*5090*/  @!P1 BRA `(.L_x_103) ;  /* 0x0000001000249947 */ /* 0x003fea0003800000 */
.L_x_128:
[----:B0-----:R-:W-:Y:S01]  /*50a0*/  PRMT R7, R11, 0x9910, RZ ;  /* 0x000099100b077816 */ /* 0x001fe200000000ff */
[----:B------:R0:W-:Y:S03]  /*50b0*/  @!P2 SYNCS.ARRIVE.TRANS64 RZ, [R14+URZ], R9 ;  /* 0x000000090effa9a7 */ /* 0x0001e6000800003f */
[----:B------:R-:W-:-:S13]  /*50c0*/  ISETP.NE.AND P1, PT, R7, 0x2, PT ;  /* 0x000000020700780c */ /* 0x000fda0003f25270 */
[----:B0-----:R-:W-:Y:S05]  /*50d0*/  @P1 BRA `(.L_x_104) ;  /* 0x0000000000041947 */ /* 0x001fea0003800000 */
[----:B------:R-:W-:Y:S01]  /*50e0*/  BPT.TRAP 0x1 ;  /* 0x000000040000795c */ /* 0x000fe20000300000 */
.L_x_104:
[----:B------:R-:W-:Y:S05]  /*50f0*/  @P0 BRA `(.L_x_105) ;  /* 0x0000000000040947 */ /* 0x000fea0003800000 */
[----:B------:R-:W-:Y:S01]  /*5100*/  BPT.TRAP 0x1 ;  /* 0x000000040000795c */ /* 0x000fe20000300000 */
.L_x_105:
[--C-:B------:R-:W-:Y:S01]  /*5110*/  IMAD R7, R6, 0x4000, R21.reuse ;  /* 0x0000400006077824 */ /* 0x100fe200078e0215 */
[----:B------:R-:W-:Y:S01]  /*5120*/  R2UR UR19, R20 ;  /* 0x00000000141372ca */ /* 0x000fe200000e0000 */
[----:B------:R-:W-:Y:S01]  /*5130*/  IMAD R21, R6, 0x2000, R21 ;  /* 0x0000200006157824 */ /* 0x000fe200078e0215 */
[----:B------:R-:W-:Y:S01]  /*5140*/  R2UR UR9, R14 ;  /* 0x000000000e0972ca */ /* 0x000fe200000e0000 */
[----:B------:R-:W-:Y:S01]  /*5150*/  VIADD R4, R4, 0xffffffff ;  /* 0xffffffff04047836 */ /* 0x000fe20000000000 */
[----:B------:R-:W-:Y:S01]  /*5160*/  R2UR UR5, R7 ;  /* 0x00000000070572ca */ /* 0x000fe200000e0000 */
[----:B------:R-:W-:Y:S01]  /*5170*/  UIADD3 UR6, UP0, UR26, 0xf0, URZ ;  /* 0x000000f01a067890 */ /* 0x000fe2000ff1e03f */
[----:B------:R-:W-:Y:S01]  /*5180*/  R2UR UR16, R21 ;  /* 0x00000000151072ca */ /* 0x000fe200000e0000 */
[----:B------:R-:W-:Y:S01]  /*5190*/  UIADD3 UR28, UP1, UR26, 0x1f0, URZ ;  /* 0x000001f01a1c7890 */ /* 0x000fe2000ff3e03f */
[----:B------:R-:W-:Y:S01]  /*51a0*/  R2UR UR12, R8 ;  /* 0x00000000080c72ca */ /* 0x000fe200000e0000 */
[----:B------:R-:W-:Y:S01]  /*51b0*/  UIADD3.X UR7, URZ, UR27, URZ, UP0, !UPT ;  /* 0x0000001b3f077290 */ /* 0x000fe200087fe43f */
[----:B------:R-:W-:Y:S01]  /*51c0*/  R2UR UR11, R18 ;  /* 0x00000000120b72ca */ /* 0x000fe200000e0000 */
[----:B------:R-:W-:Y:S01]  /*51d0*/  VIADD R6, R6, 0x1 ;  /* 0x0000000106067836 */ /* 0x000fe20000000000 */
[----:B------:R-:W-:Y:S01]  /*51e0*/  R2UR UR18, R15 ;  /* 0x000000000f1272ca */ /* 0x000fe200000e0000 */
[----:B------:R-:W-:Y:S01]  /*51f0*/  UIADD3.X UR29, URZ, UR27, URZ, UP1, !UPT ;  /* 0x0000001b3f1d7290 */ /* 0x000fe20008ffe43f */
[----:B------:R-:W-:Y:S01]  /*5200*/  ISETP.GT.AND P3, PT, R4, 0x1, PT ;  /* 0x000000010400780c */ /* 0x000fe20003f64270 */
[----:B------:R-:W-:Y:S01]  /*5210*/  UMOV UR14, 0x0 ;  /* 0x00000000000e7882 */ /* 0x000fe20000000000 */
[----:B------:R-:W-:Y:S01]  /*5220*/  ISETP.NE.AND P1, PT, R6, 0x9, PT ;  /* 0x000000090600780c */ /* 0x000fe20003f25270 */
[----:B------:R-:W-:Y:S01]  /*5230*/  UIADD3 UR8, UR5, 0x180, URZ ;  /* 0x0000018005087890 */ /* 0x000fe2000fffe03f */
[----:B------:R-:W-:Y:S01]  /*5240*/  VIADD R20, R20, 0x40 ;  /* 0x0000004014147836 */ /* 0x000fe20000000000 */
[----:B------:R-:W-:Y:S01]  /*5250*/  UIADD3 UR16, UR16, 0x24180, URZ ;  /* 0x0002418010107890 */ /* 0x000fe2000fffe03f */
[----:B------:R-:W-:Y:S01]  /*5260*/  SEL R14, RZ, 0x1, P1 ;  /* 0x00000001ff0e7807 */ /* 0x000fe20000800000 */
[----:B------:R-:W-:Y:S01]  /*5270*/  UMOV UR15, 0x10000000 ;  /* 0x10000000000f7882 */ /* 0x000fe20000000000 */
[----:B------:R-:W-:Y:S01]  /*5280*/  UMOV UR10, UR19 ;  /* 0x00000013000a7c82 */ /* 0x000fe20008000000 */
[----:B------:R-:W-:Y:S01]  /*5290*/  UMOV UR17, UR9 ;  /* 0x0000000900117c82 */ /* 0x000fe20008000000 */
[----:B------:R-:W-:Y:S01]  /*52a0*/  UMOV UR20, UR12 ;  /* 0x0000000c00147c82 */ /* 0x000fe20008000000 */
[----:B------:R-:W-:Y:S01]  /*52b0*/  LOP3.LUT R5, R5, R14, RZ, 0x3c, !PT ;  /* 0x0000000e05057212 */ /* 0x000fe200078e3cff */
[----:B------:R0:W-:Y:S01]  /*52c0*/  UTMALDG.3D [UR8], [UR6], desc[UR14] ;  /* 0x00000e08060075b4 */ /* 0x0001e20008011000 */
[----:B------:R-:W-:Y:S01]  /*52d0*/  SEL R6, R6, RZ, P1 ;  /* 0x000000ff06067207 */ /* 0x000fe20000800000 */
[----:B------:R0:W-:Y:S02]  /*52e0*/  UTMALDG.3D [UR16], [UR28], desc[UR14] ;  /* 0x00000e101c0075b4 */ /* 0x0001e40008011000 */
[----:B0-----:R-:W-:Y:S05]  /*52f0*/  @P3 BRA `(.L_x_106) ;  /* 0xfffffffc00483947 */ /* 0x001fea000383ffff */
.L_x_102:
[----:B------:R-:W-:Y:S05]  /*5300*/  BSYNC B1 ;  /* 0x0000000000017941 */ /* 0x000fea0003800000 */
.L_x_101:
[----:B------:R-:W-:Y:S01]  /*5310*/  LOP3.LUT P3, RZ, R13, 0xff, RZ, 0xc0, !PT ;  /* 0x000000ff0dff7812 */ /* 0x000fe2000786c0ff */
[----:B------:R-:W-:Y:S01]  /*5320*/  IMAD.IADD R12, R3, 0x1, R12 ;  /* 0x00000001030c7824 */ /* 0x000fe200078e020c */
[----:B------:R-:W-:Y:S01]  /*5330*/  IADD3 R16, P4, R16, UR24, RZ ;  /* 0x0000001810107c10 */ /* 0x000fe2000ff9e0ff */
[----:B------:R-:W-:Y:S01]  /*5340*/  ULDC.64 UR6, c[0x0][0x650] ;  /* 0x0001940000067ab9 */ /* 0x000fe20000000a00 */
[----:B------:R-:W-:Y:S01]  /*5350*/  BSSY B1, `(.L_x_107) ;  /* 0x000006a000017945 */ /* 0x000fe20003800000 */
[----:B------:R-:W-:Y:S01]  /*5360*/  IMAD.MOV.U32 R9, RZ, RZ, -0x1 ;  /* 0xffffffffff097424 */ /* 0x000fe200078e00ff */
[----:B------:R-:W-:Y:S01]  /*5370*/  ISETP.GT.U32.AND P1, PT, R12, 0x8, PT ;  /* 0x000000080c00780c */ /* 0x000fe20003f24070 */
[----:B------:R-:W-:Y:S01]  /*5380*/  IMAD.MOV.U32 R8, RZ, RZ, -0x1 ;  /* 0xffffffffff087424 */ /* 0x000fe200078e00ff */
[----:B------:R-:W-:Y:S02]  /*5390*/  IADD3.X R17, R17, UR13, RZ, P4, !PT ;  /* 0x0000000d11117c10 */ /* 0x000fe4000a7fe4ff */
[----:B------:R-:W-:-:S02]  /*53a0*/  ISETP.LT.U32.AND P1, PT, R3, 0x9, P1 ;  /* 0x000000090300780c */ /* 0x000fc40000f21070 */
[----:B------:R-:W-:Y:S01]  /*53b0*/  PRMT R13, RZ, 0x7610, R13 ;  /* 0x00007610ff0d7816 */ /* 0x000fe2000000000d */
[----:B------:R-:W0:Y:S01]  /*53c0*/  @P3 S2R R5, SR_CgaCtaId ;  /* 0x0000000000053919 */ /* 0x000e220000008800 */
[----:B------:R-:W-:-:S04]  /*53d0*/  @P3 MOV R4, 0x400 ;  /* 0x0000040000043802 */ /* 0x000fc80000000f00 */
[----:B0-----:R-:W-:Y:S01]  /*53e0*/  @P3 LEA R6, R5, R4, 0x18 ;  /* 0x0000000405063211 */ /* 0x001fe200078ec0ff */
[----:B------:R-:W-:-:S03]  /*53f0*/  IMAD.WIDE.U32 R4, R12, 0x38e38e39, RZ ;  /* 0x38e38e390c047825 */ /* 0x000fc600078e00ff */
[----:B------:R0:W-:Y:S01]  /*5400*/  @P3 SYNCS.ARRIVE.TRANS64.A1T0 RZ, [R6+URZ+0xa8], RZ ;  /* 0x0000a8ff06ff39a7 */ /* 0x0001e2000810003f */
[----:B------:R-:W-:Y:S02]  /*5410*/  ISETP.GE.U32.AND P3, PT, R3, 0x9, PT ;  /* 0x000000090300780c */ /* 0x000fe40003f66070 */
[----:B------:R-:W-:Y:S02]  /*5420*/  SHF.R.U32.HI R7, RZ, 0x1, R5 ;  /* 0x00000001ff077819 */ /* 0x000fe40000011605 */
[----:B------:R-:W-:Y:S02]  /*5430*/  SEL R5, RZ, 0x1, !P1 ;  /* 0x00000001ff057807 */ /* 0x000fe40004800000 */
[----:B------:R-:W-:Y:S01]  /*5440*/  ISETP.GE.U32.AND P1, PT, R16, UR6, PT ;  /* 0x0000000610007c0c */ /* 0x000fe2000bf26070 */
[----:B------:R-:W-:Y:S01]  /*5450*/  IMAD R12, R7, -0x9, R12 ;  /* 0xfffffff7070c7824 */ /* 0x000fe200078e020c */
[----:B------:R-:W-:Y:S02]  /*5460*/  LOP3.LUT R0, R0, R5, RZ, 0x3c, !PT ;  /* 0x0000000500007212 */ /* 0x000fe400078e3cff */
[----:B------:R-:W-:-:S02]  /*5470*/  ISETP.GE.U32.AND.EX P1, PT, R17, UR7, PT, P1 ;  /* 0x0000000711007c0c */ /* 0x000fc4000bf26110 */
[----:B------:R-:W-:Y:S02]  /*5480*/  PRMT R4, RZ, 0x7610, R4 ;  /* 0x00007610ff047816 */ /* 0x000fe40000000004 */
[----:B------:R-:W-:Y:S01]  /*5490*/  @P3 LOP3.LUT R0, R0, 0x1, R7, 0x78, !PT ;  /* 0x0000000100003812 */ /* 0x000fe200078e7807 */
[----:B------:R-:W-:-:S08]  /*54a0*/  IMAD.MOV.U32 R7, RZ, RZ, -0x1 ;  /* 0xffffffffff077424 */ /* 0x000fd000078e00ff */
[----:B0-----:R-:W-:Y:S05]  /*54b0*/  @P1 BRA `(.L_x_108) ;  /* 0x00000004004c1947 */ /* 0x001fea0003800000 */
[----:B------:R-:W-:Y:S01]  /*54c0*/  ULDC.64 UR6, c[0x0][0x628] ;  /* 0x00018a0000067ab9 */ /* 0x000fe20000000a00 */
[----:B------:R-:W0:Y:S01]  /*54d0*/  S2R R15, SR_CTAID.X ;  /* 0x00000000000f7919 */ /* 0x000e220000002500 */
[----:B------:R-:W-:Y:S01]  /*54e0*/  ISETP.NE.U32.AND P1, PT, RZ, UR6, PT ;  /* 0x00000006ff007c0c */ /* 0x000fe2000bf25070 */
[----:B------:R-:W-:Y:S01]  /*54f0*/  ULDC UR8, c[0x0][0x630] ;  /* 0x00018c0000087ab9 */ /* 0x000fe20000000800 */
[----:B------:R-:W-:Y:S01]  /*5500*/  IMAD.MOV.U32 R4, RZ, RZ, R16 ;  /* 0x000000ffff047224 */ /* 0x000fe200078e0010 */
[----:B------:R-:W1:Y:S01]  /*5510*/  S2R R14, SR_CTAID.Y ;  /* 0x00000000000e7919 */ /* 0x000e620000002600 */
[----:B------:R-:W-:Y:S01]  /*5520*/  ISETP.NE.AND.EX P1, PT, RZ, UR7, PT, P1 ;  /* 0x00000007ff007c0c */ /* 0x000fe2000bf25310 */
[----:B------:R-:W-:-:S12]  /*5530*/  IMAD.MOV.U32 R5, RZ, RZ, R17 ;  /* 0x000000ffff057224 */ /* 0x000fd800078e0011 */
[----:B------:R-:W-:Y:S05]  /*5540*/  @!P1 BRA `(.L_x_109) ;  /* 0x0000000000289947 */ /* 0x000fea0003800000 */
[----:B------:R-:W-:Y:S02]  /*5550*/  ULDC UR5, c[0x0][0x634] ;  /* 0x00018d0000057ab9 */ /* 0x000fe40000000800 */
[----:B------:R-:W-:-:S05]  /*5560*/  IADD3 R9, P1, R16, UR5, RZ ;  /* 0x0000000510097c10 */ /* 0x000fca000ff3e0ff */
[----:B------:R-:W-:-:S04]  /*5570*/  IMAD.X R21, RZ, RZ, R17, P1 ;  /* 0x000000ffff157224 */ /* 0x000fc800008e0611 */
[----:B------:R-:W-:-:S04]  /*5580*/  IMAD.WIDE.U32 R6, R21, UR6, RZ ;  /* 0x0000000615067c25 */ /* 0x000fc8000f8e00ff */
[----:B------:R-:W-:-:S04]  /*5590*/  IMAD.WIDE.U32 R6, P1, R9, UR7, R6 ;  /* 0x0000000709067c25 */ /* 0x000fc8000f820006 */
[----:B------:R-:W-:-:S04]  /*55a0*/  IMAD.WIDE.U32 R8, R9, UR6, RZ ;  /* 0x0000000609087c25 */ /* 0x000fc8000f8e00ff */
[----:B------:R-:W-:Y:S01]  /*55b0*/  IMAD.X R5, RZ, RZ, RZ, P1 ;  /* 0x000000ffff057224 */ /* 0x000fe200008e06ff */
[----:B------:R-:W-:Y:S01]  /*55c0*/  IADD3 RZ, P1, R9, R6, RZ ;  /* 0x0000000609ff7210 */ /* 0x000fe20007f3e0ff */
[----:B------:R-:W-:-:S04]  /*55d0*/  IMAD.MOV.U32 R4, RZ, RZ, R7 ;  /* 0x000000ffff047224 */ /* 0x000fc800078e0007 */
[----:B------:R-:W-:-:S08]  /*55e0*/  IMAD.WIDE.U32.X R4, R21, UR7, R4, P1 ;  /* 0x0000000715047c25 */ /* 0x000fd000088e0404 */
.L_x_109:
[--C-:B------:R-:W-:Y:S01]  /*55f0*/  SHF.R.U64 R8, R4, UR8, R5.reuse ;  /* 0x0000000804087c19 */ /* 0x100fe20008001205 */
[----:B------:R-:W-:Y:S01]  /*5600*/  ULDC.64 UR6, c[0x0][0x620] ;  /* 0x0001880000067ab9 */ /* 0x000fe20000000a00 */
[----:B------:R-:W-:Y:S01]  /*5610*/  SHF.R.U32.HI R4, RZ, UR8, R5 ;  /* 0x00000008ff047c19 */ /* 0x000fe20008011605 */
[----:B------:R-:W-:Y:S01]  /*5620*/  ULDC UR5, c[0x0][0x150] ;  /* 0x0000540000057ab9 */ /* 0x000fe20000000800 */
[----:B------:R-:W-:Y:S01]  /*5630*/  IADD3 R7, P1, RZ, -R8, RZ ;  /* 0x80000008ff077210 */ /* 0x000fe20007f3e0ff */
[----:B------:R-:W2:Y:S01]  /*5640*/  LDC R24, c[0x0][0x144] ;  /* 0x00005100ff187b82 */ /* 0x000ea20000000800 */
[----:B0-----:R-:W-:Y:S01]  /*5650*/  I2FP.F32.U32 R9, R15 ;  /* 0x0000000f00097245 */ /* 0x001fe20000201000 */
[----:B------:R-:W-:Y:S02]  /*5660*/  ULDC.64 UR8, c[0x0][0x640] ;  /* 0x0001900000087ab9 */ /* 0x000fe40000000a00 */
[----:B------:R-:W-:Y:S01]  /*5670*/  IMAD.X R4, RZ, RZ, ~R4, P1 ;  /* 0x000000ffff047224 */ /* 0x000fe200008e0e04 */
[----:B------:R-:W-:-:S03]  /*5680*/  ISETP.NE.U32.AND P1, PT, RZ, UR8, PT ;  /* 0x00000008ff007c0c */ /* 0x000fc6000bf25070 */
[----:B------:R-:W-:Y:S01]  /*5690*/  IMAD R6, R4, UR6, RZ ;  /* 0x0000000604067c24 */ /* 0x000fe2000f8e02ff */
[----:B------:R-:W0:Y:S01]  /*56a0*/  LDC R21, c[0x0][0x148] ;  /* 0x00005200ff157b82 */ /* 0x000e220000000800 */
[C---:B------:R-:W-:Y:S01]  /*56b0*/  IMAD.WIDE.U32 R4, R7.reuse, UR6, R16 ;  /* 0x0000000607047c25 */ /* 0x040fe2000f8e0010 */
[----:B------:R-:W-:Y:S01]  /*56c0*/  ULDC UR6, c[0x0][0x154] ;  /* 0x0000550000067ab9 */ /* 0x000fe20000000800 */
[----:B------:R-:W-:Y:S02]  /*56d0*/  ISETP.NE.AND.EX P1, PT, RZ, UR9, PT, P1 ;  /* 0x00000009ff007c0c */ /* 0x000fe4000bf25310 */
[----:B------:R-:W-:Y:S02]  /*56e0*/  IMAD R7, R7, UR7, R6 ;  /* 0x0000000707077c24 */ /* 0x000fe4000f8e0206 */
[----:B------:R-:W-:Y:S01]  /*56f0*/  FMUL R6, R9, UR5 ;  /* 0x0000000509067c20 */ /* 0x000fe20008400000 */
[----:B------:R-:W-:Y:S01]  /*5700*/  ULDC UR5, c[0x0][0x618] ;  /* 0x0001860000057ab9 */ /* 0x000fe20000000800 */
[----:B------:R-:W-:Y:S01]  /*5710*/  ULDC UR7, c[0x0][0x608] ;  /* 0x0001820000077ab9 */ /* 0x000fe20000000800 */
[----:B------:R-:W-:-:S03]  /*5720*/  IMAD.IADD R5, R5, 0x1, R7 ;  /* 0x0000000105057824 */ /* 0x000fc600078e0207 */
[----:B------:R-:W3:Y:S02]  /*5730*/  F2I.U32.TRUNC.NTZ R6, R6 ;  /* 0x0000000600067305 */ /* 0x000ee4000020f000 */
[----:B------:R-:W-:Y:S02]  /*5740*/  SHF.R.U64 R9, R4, UR5, R5 ;  /* 0x0000000504097c19 */ /* 0x000fe40008001205 */
[----:B-1----:R-:W-:-:S05]  /*5750*/  I2FP.F32.U32 R4, R14 ;  /* 0x0000000e00047245 */ /* 0x002fca0000201000 */
[----:B------:R-:W-:Y:S01]  /*5760*/  FMUL R22, R4, UR6 ;  /* 0x0000000604167c20 */ /* 0x000fe20008400000 */
[----:B------:R-:W-:Y:S01]  /*5770*/  SHF.R.U32.HI R4, RZ, UR5, R5 ;  /* 0x00000005ff047c19 */ /* 0x000fe20008011605 */
[----:B------:R-:W-:-:S03]  /*5780*/  ULDC UR5, c[0x0][0x658] ;  /* 0x0001960000057ab9 */ /* 0x000fc60000000800 */
[--C-:B------:R-:W-:Y:S01]  /*5790*/  SHF.R.U64 R20, R9, UR7, R4.reuse ;  /* 0x0000000709147c19 */ /* 0x100fe20008001204 */
[----:B------:R-:W1:Y:S01]  /*57a0*/  F2I.U32.TRUNC.NTZ R22, R22 ;  /* 0x0000001600167305 */ /* 0x000e62000020f000 */
[----:B------:R-:W-:Y:S01]  /*57b0*/  SHF.R.U32.HI R5, RZ, UR7, R4 ;  /* 0x00000007ff057c19 */ /* 0x000fe20008011604 */
[----:B---3--:R-:W-:-:S03]  /*57c0*/  IMAD.MOV R6, RZ, RZ, -R6 ;  /* 0x000000ffff067224 */ /* 0x008fc600078e0a06 */
[----:B------:R-:W-:Y:S01]  /*57d0*/  SHF.R.U64 R18, R20, UR5, R5 ;  /* 0x0000000514127c19 */ /* 0x000fe20008001205 */
[----:B--2---:R-:W-:Y:S01]  /*57e0*/  IMAD R15, R24, R6, R15 ;  /* 0x00000006180f7224 */ /* 0x004fe200078e020f */
[----:B------:R-:W-:-:S03]  /*57f0*/  SHF.R.U32.HI R23, RZ, UR5, R5 ;  /* 0x00000005ff177c19 */ /* 0x000fc60008011605 */
[----:B------:R-:W-:Y:S02]  /*5800*/  IMAD.MOV.U32 R4, RZ, RZ, R18 ;  /* 0x000000ffff047224 */ /* 0x000fe400078e0012 */
[----:B------:R-:W-:Y:S01]  /*5810*/  IMAD.MOV.U32 R5, RZ, RZ, R23 ;  /* 0x000000ffff057224 */ /* 0x000fe200078e0017 */
[----:B-1----:R-:W-:Y:S06]  /*5820*/  @!P1 BRA `(.L_x_110) ;  /* 0x0000000000289947 */ /* 0x002fec0003800000 */
[----:B------:R-:W-:Y:S02]  /*5830*/  ULDC UR5, c[0x0][0x64c] ;  /* 0x0001930000057ab9 */ /* 0x000fe40000000800 */
[----:B------:R-:W-:-:S05]  /*5840*/  IADD3 R5, P1, R18, UR5, RZ ;  /* 0x0000000512057c10 */ /* 0x000fca000ff3e0ff */
[----:B------:R-:W-:-:S04]  /*5850*/  IMAD.X R23, RZ, RZ, R23, P1 ;  /* 0x000000ffff177224 */ /* 0x000fc800008e0617 */
[----:B------:R-:W-:-:S04]  /*5860*/  IMAD.WIDE.U32 R6, R23, UR8, RZ ;  /* 0x0000000817067c25 */ /* 0x000fc8000f8e00ff */
[----:B------:R-:W-:-:S04]  /*5870*/  IMAD.WIDE.U32 R6, P1, R5, UR9, R6 ;  /* 0x0000000905067c25 */ /* 0x000fc8000f820006 */
[----:B------:R-:W-:-:S04]  /*5880*/  IMAD.WIDE.U32 R4, R5, UR8, RZ ;  /* 0x0000000805047c25 */ /* 0x000fc8000f8e00ff */
[----:B------:R-:W-:Y:S01]  /*5890*/  IMAD.MOV.U32 R4, RZ, RZ, R7 ;  /* 0x000000ffff047224 */ /* 0x000fe200078e0007 */
[----:B------:R-:W-:Y:S01]  /*58a0*/  IADD3 RZ, P3, R5, R6, RZ ;  /* 0x0000000605ff7210 */ /* 0x000fe20007f7e0ff */
[----:B------:R-:W-:-:S04]  /*58b0*/  IMAD.X R5, RZ, RZ, RZ, P1 ;  /* 0x000000ffff057224 */ /* 0x000fc800008e06ff */
[----:B------:R-:W-:-:S08]  /*58c0*/  IMAD.WIDE.U32.X R4, R23, UR9, R4, P3 ;  /* 0x0000000917047c25 */ /* 0x000fd000098e0404 */
.L_x_110:
[----:B------:R-:W-:Y:S01]  /*58d0*/  ISETP.NE.AND P1, PT, R2, 0x1, PT ;  /* 0x000000010200780c */ /* 0x000fe20003f25270 */
[----:B------:R-:W-:Y:S01]  /*58e0*/  ULDC UR5, c[0x0][0x648] ;  /* 0x0001920000057ab9 */ /* 0x000fe20000000800 */
[----:B------:R-:W-:Y:S01]  /*58f0*/  LOP3.LUT R20, R20, UR21, RZ, 0xc0, !PT ;  /* 0x0000001514147c12 */ /* 0x000fe2000f8ec0ff */
[----:B------:R-:W-:Y:S01]  /*5900*/  IMAD.MOV R22, RZ, RZ, -R22 ;  /* 0x000000ffff167224 */ /* 0x000fe200078e0a16 */
[----:B------:R-:W-:Y:S01]  /*5910*/  SHF.R.U64 R5, R4, UR5, R5 ;  /* 0x0000000504057c19 */ /* 0x000fe20008001205 */
[----:B------:R-:W-:Y:S01]  /*5920*/  ULDC UR5, c[0x0][0x638] ;  /* 0x00018e0000057ab9 */ /* 0x000fe20000000800 */
[----:B------:R-:W-:Y:S01]  /*5930*/  LOP3.LUT R9, R9, UR4, RZ, 0xc0, !PT ;  /* 0x0000000409097c12 */ /* 0x000fe2000f8ec0ff */
[----:B------:R-:W-:Y:S01]  /*5940*/  ULDC UR6, c[0x0][0x610] ;  /* 0x0001840000067ab9 */ /* 0x000fe20000000800 */
[----:B------:R-:W-:Y:S02]  /*5950*/  IMAD.MOV.U32 R4, RZ, RZ, 0x1 ;  /* 0x00000001ff047424 */ /* 0x000fe400078e00ff */
[----:B------:R-:W-:-:S02]  /*5960*/  IMAD.MOV R7, RZ, RZ, -R5 ;  /* 0x000000ffff077224 */ /* 0x000fc400078e0a05 */
[----:B------:R-:W-:Y:S02]  /*5970*/  IMAD R20, R5, UR22, R20 ;  /* 0x0000001605147c24 */ /* 0x000fe4000f8e0214 */
[----:B0-----:R-:W-:Y:S02]  /*5980*/  @P1 IMAD R15, R21, R22, R14 ;  /* 0x00000016150f1224 */ /* 0x001fe400078e020e */
[----:B------:R-:W-:Y:S01]  /*5990*/  IMAD R18, R7, UR5, R18 ;  /* 0x0000000507127c24 */ /* 0x000fe2000f8e0212 */
[----:B------:R-:W-:Y:S01]  /*59a0*/  ULDC UR5, c[0x0][0x600] ;  /* 0x0001800000057ab9 */ /* 0x000fe20000000800 */
[----:B------:R-:W-:Y:S02]  /*59b0*/  IMAD R15, R20, UR6, R15 ;  /* 0x00000006140f7c24 */ /* 0x000fe4000f8e020f */
[----:B------:R-:W-:-:S05]  /*59c0*/  IMAD R18, R18, UR5, R9 ;  /* 0x0000000512127c24 */ /* 0x000fca000f8e0209 */
[----:B------:R-:W-:Y:S02]  /*59d0*/  SEL R9, R18, R15, !P1 ;  /* 0x0000000f12097207 */ /* 0x000fe40004800000 */
[----:B------:R-:W-:-:S07]  /*59e0*/  SEL R7, R15, R18, !P1 ;  /* 0x000000120f077207 */ /* 0x000fce0004800000 */
.L_x_108:
[----:B------:R-:W-:Y:S05]  /*59f0*/  BSYNC B1 ;  /* 0x0000000000017941 */ /* 0x000fea0003800000 */
.L_x_107:
[----:B------:R-:W-:-:S13]  /*5a00*/  LOP3.LUT P1, RZ, R4, 0xff, RZ, 0xc0, !PT ;  /* 0x000000ff04ff7812 */ /* 0x000fda000782c0ff */
[----:B------:R-:W-:Y:S05]  /*5a10*/  @P1 BRA `(.L_x_111) ;  /* 0xfffffff4004c1947 */ /* 0x000fea000383ffff */
[----:B------:R-:W-:Y:S05]  /*5a20*/  BSYNC B0 ;  /* 0x0000000000007941 */ /* 0x000fea0003800000 */
.L_x_99:
[----:B------:R-:W-:-:S03]  /*5a30*/  UMOV UR5, 0xffffffff ;  /* 0xffffffff00057882 */ /* 0x000fc60000000000 */
[----:B------:R-:W-:Y:S05]  /*5a40*/  BRA.DIV UR5, `(.L_x_112) ;  /* 0x0000000605cc7947 */ /* 0x000fea000b800000 */
[----:B------:R-:W-:-:S13]  /*5a50*/  ELECT P6, URZ, PT ;  /* 0x00000000003f782f */ /* 0x000fda00038c0000 */
.L_x_131:
[----:B------:R-:W-:Y:S04]  /*5a60*/  BSSY B0, `(.L_x_113) ;  /* 0x0000058000007945 */ /* 0x000fe80003800000 */
[----:B------:R-:W-:Y:S05]  /*5a70*/  @!P6 BRA `(.L_x_114) ;  /* 0x000000040058e947 */ /* 0x000fea0003800000 */
[----:B------:R-:W-:-:S04]  /*5a80*/  LOP3.LUT R19, R19, 0x2, RZ, 0xfc, !PT ;  /* 0x0000000213137812 */ /* 0x000fc800078efcff */
[----:B------:R-:W-:-:S13]  /*5a90*/  ISETP.NE.AND P0, PT, R19, 0x3, PT ;  /* 0x000000031300780c */ /* 0x000fda0003f05270 */
[----:B------:R-:W-:Y:S05]  /*5aa0*/  @!P0 BRA `(.L_x_115) ;  /* 0x0000000000048947 */ /* 0x000fea0003800000 */
[----:B------:R-:W-:Y:S01]  /*5ab0*/  BPT.TRAP 0x1 ;  /* 0x000000040000795c */ /* 0x000fe20000300000 */
.L_x_115:
[----:B------:R-:W0:Y:S01]  /*5ac0*/  S2R R3, SR_CgaCtaId ;  /* 0x0000000000037919 */ /* 0x000e220000008800 */
[----:B------:R-:W-:-:S04]  /*5ad0*/  MOV R2, 0x400 ;  /* 0x0000040000027802 */ /* 0x000fc80000000f00 */
[----:B0-----:R-:W-:Y:S02]  /*5ae0*/  LEA R3, R3, R2, 0x18 ;  /* 0x0000000203037211 */ /* 0x001fe400078ec0ff */
[----:B------:R-:W-:-:S03]  /*5af0*/  SHF.L.U32 R2, R0, 0x1f, RZ ;  /* 0x0000001f00027819 */ /* 0x000fc600000006ff */
[----:B------:R-:W-:-:S04]  /*5b00*/  VIADD R3, R3, 0x48 ;  /* 0x0000004803037836 */ /* 0x000fc80000000000 */
[C---:B------:R-:W-:Y:S02]  /*5b10*/  IMAD R7, R12.reuse, 0x8, R3 ;  /* 0x000000080c077824 */ /* 0x040fe400078e0203 */
[----:B------:R-:W-:Y:S02]  /*5b20*/  VIADD R12, R12, 0x1 ;  /* 0x000000010c0c7836 */ /* 0x000fe40000000000 */
[----:B------:R-:W0:Y:S03]  /*5b30*/  SYNCS.PHASECHK.TRANS64.TRYWAIT P0, [R7+URZ], R2 ;  /* 0x00000002070075a7 */ /* 0x000e26000800017f */
[----:B------:R-:W-:-:S04]  /*5b40*/  ISETP.NE.AND P1, PT, R12, 0x9, PT ;  /* 0x000000090c00780c */ /* 0x000fc80003f25270 */
[----:B------:R-:W-:Y:S02]  /*5b50*/  SEL R5, RZ, 0x1, P1 ;  /* 0x00000001ff057807 */ /* 0x000fe40000800000 */
[----:B------:R-:W-:Y:S02]  /*5b60*/  SEL R12, R12, RZ, P1 ;  /* 0x000000ff0c0c7207 */ /* 0x000fe40000800000 */
[----:B------:R-:W-:-:S03]  /*5b70*/  LOP3.LUT R5, R0, R5, RZ, 0x3c, !PT ;  /* 0x0000000500057212 */ /* 0x000fc600078e3cff */
[----:B------:R-:W-:Y:S01]  /*5b80*/  IMAD R9, R12, 0x8, R3 ;  /* 0x000000080c097824 */ /* 0x000fe200078e0203 */
[----:B------:R-:W-:Y:S01]  /*5b90*/  SHF.L.U32 R4, R5, 0x1f, RZ ;  /* 0x0000001f05047819 */ /* 0x000fe200000006ff */
[----:B0-----:R-:W-:Y:S06]  /*5ba0*/  @!P0 BRA `(.L_x_116) ;  /* 0x0000000400948947 */ /* 0x001fec0003800000 */
.L_x_132:
[----:B------:R-:W1:Y:S01]  /*5bb0*/  SYNCS.PHASECHK.TRANS64.TRYWAIT P0, [R9+URZ], R4 ;  /* 0x00000004090075a7 */ /* 0x000e62000800017f */
[----:B------:R-:W-:-:S05]  /*5bc0*/  VIADD R0, R12, 0x1 ;  /* 0x000000010c007836 */ /* 0x000fca0000000000 */
[----:B------:R-:W-:-:S04]  /*5bd0*/  ISETP.NE.AND P1, PT, R0, 0x9, PT ;  /* 0x000000090000780c */ /* 0x000fc80003f25270 */
[----:B0-----:R-:W-:Y:S02]  /*5be0*/  SEL R2, RZ, 0x1, P1 ;  /* 0x00000001ff027807 */ /* 0x001fe40000800000 */
[----:B------:R-:W-:Y:S02]  /*5bf0*/  SEL R0, R0, RZ, P1 ;  /* 0x000000ff00007207 */ /* 0x000fe40000800000 */
[----:B------:R-:W-:-:S03]  /*5c00*/  LOP3.LUT R7, R5, R2, RZ, 0x3c, !PT ;  /* 0x0000000205077212 */ /* 0x000fc600078e3cff */
[----:B------:R-:W-:Y:S01]  /*5c10*/  IMAD R6, R0, 0x8, R3 ;  /* 0x0000000800067824 */ /* 0x000fe200078e0203 */
[----:B------:R-:W-:Y:S01]  /*5c20*/  SHF.L.U32 R5, R7, 0x1f, RZ ;  /* 0x0000001f07057819 */ /* 0x000fe200000006ff */
[----:B-1----:R-:W-:Y:S06]  /*5c30*/  @!P0 BRA `(.L_x_117) ;  /* 0x0000000400848947 */ /* 0x002fec0003800000 */
.L_x_133:
[----:B------:R-:W1:Y:S01]  /*5c40*/  SYNCS.PHASECHK.TRANS64.TRYWAIT P0, [R6+URZ], R5 ;  /* 0x00000005060075a7 */ /* 0x000e62000800017f */
[----:B------:R-:W-:-:S05]  /*5c50*/  VIADD R0, R0, 0x1 ;  /* 0x0000000100007836 */ /* 0x000fca0000000000 */
[----:B------:R-:W-:-:S04]  /*5c60*/  ISETP.NE.AND P1, PT, R0, 0x9, PT ;  /* 0x000000090000780c */ /* 0x000fc80003f25270 */
[----:B------:R-:W-:Y:S02]  /*5c70*/  SEL R2, RZ, 0x1, P1 ;  /* 0x00000001ff027807 */ /* 0x000fe40000800000 */
[----:B------:R-:W-:Y:S02]  /*5c80*/  SEL R0, R0, RZ, P1 ;  /* 0x000000ff00007207 */ /* 0x000fe40000800000 */
[----:B------:R-:W-:-:S03]  /*5c90*/  LOP3.LUT R7, R7, R2, RZ, 0x3c, !PT ;  /* 0x0000000207077212 */ /* 0x000fc600078e3cff */
[----:B0-----:R-:W-:Y:S01]  /*5ca0*/  IMAD R9, R0, 0x8, R3 ;  /* 0x0000000800097824 */ /* 0x001fe200078e0203 */
[----:B------:R-:W-:Y:S01]  /*5cb0*/  SHF.L.U32 R4, R7, 0x1f, RZ ;  /* 0x0000001f07047819 */ /* 0x000fe200000006ff */
[----:B-1----:R-:W-:Y:S06]  /*5cc0*/  @!P0 BRA `(.L_x_118) ;  /* 0x0000000400748947 */ /* 0x002fec0003800000 */
.L_x_134:
        /* <DEDUP_REMOVED lines=9> */
.L_x_135:
        /* <DEDUP_REMOVED lines=9> */
.L_x_136:
        /* <DEDUP_REMOVED lines=9> */
.L_x_137:
        /* <DEDUP_REMOVED lines=9> */
.L_x_138:
[----:B------:R-:W1:Y:S01]  /*5f10*/  SYNCS.PHASECHK.TRANS64.TRYWAIT P0, [R9+URZ], R4 ;  /* 0x00000004090075a7 */ /* 0x000e62000800017f */
[----:B------:R-:W-:-:S05]  /*5f20*/  VIADD R0, R0, 0x1 ;  /* 0x0000000100007836 */ /* 0x000fca0000000000 */
[----:B------:R-:W-:-:S04]  /*5f30*/  ISETP.NE.AND P1, PT, R0, 0x9, PT ;  /* 0x000000090000780c */ /* 0x000fc80003f25270 */
[----:B------:R-:W-:Y:S02]  /*5f40*/  SEL R2, RZ, 0x1, P1 ;  /* 0x00000001ff027807 */ /* 0x000fe40000800000 */
[----:B------:R-:W-:Y:S02]  /*5f50*/  SEL R0, R0, RZ, P1 ;  /* 0x000000ff00007207 */ /* 0x000fe40000800000 */
[----:B------:R-:W-:Y:S01]  /*5f60*/  LOP3.LUT R2, R7, R2, RZ, 0x3c, !PT ;  /* 0x0000000207027212 */ /* 0x000fe200078e3cff */
[----:B-1----:R-:W-:Y:S06]  /*5f70*/  @!P0 BRA `(.L_x_123) ;  /* 0x00000004002c8947 */ /* 0x002fec0003800000 */
.L_x_139:
[----:B------:R-:W-:Y:S01]  /*5f80*/  IMAD R3, R0, 0x8, R3 ;  /* 0x0000000800037824 */ /* 0x000fe200078e0203 */
[----:B------:R-:W-:-:S07]  /*5f90*/  SHF.L.U32 R0, R2, 0x1f, RZ ;  /* 0x0000001f02007819 */ /* 0x000fce00000006ff */
.L_x_124:
[----:B--2---:R2:W3:Y:S02]  /*5fa0*/  SYNCS.PHASECHK.TRANS64.TRYWAIT P0, [R3+URZ], R0 ;  /* 0x00000000030075a7 */ /* 0x0044e4000800017f */
[----:B---3--:R-:W-:Y:S05]  /*5fb0*/  @!P0 NANOSLEEP.SYNCS 0x989680 ;  /* 0x009896800000895d */ /* 0x008fea0003900000 */
[----:B------:R-:W3:Y:S02]  /*5fc0*/  @!P0 SYNCS.PHASECHK.TRANS64 P0, [R3+URZ], R0 ;  /* 0x00000000030085a7 */ /* 0x000ee4000800007f */
[----:B---3--:R-:W-:Y:S05]  /*5fd0*/  @!P0 BRA `(.L_x_124) ;  /* 0xfffffffc00f08947 */ /* 0x008fea000383ffff */
.L_x_114:
[----:B------:R-:W-:Y:S05]  /*5fe0*/  BSYNC B0 ;  /* 0x0000000000007941 */ /* 0x000fea0003800000 */
.L_x_113:
[----:B------:R-:W-:Y:S05]  /*5ff0*/  EXIT ;  /* 0x000000000000794d */ /* 0x000fea0003800000 */
.L_x_18:
[----:B---3--:R3:W4:Y:S02]  /*6000*/  SYNCS.PHASECHK.TRANS64.TRYWAIT P1, [R3+URZ], R0 ;  /* 0x00000000030075a7 */ /* 0x008724000802017f */
[----:B----4-:R-:W-:Y:S05]  /*6010*/  @!P1 NANOSLEEP.SYNCS 0x989680 ;  /* 0x009896800000995d */ /* 0x010fea0003900000 */
[----:B------:R-:W4:Y:S02]  /*6020*/  @!P1 SYNCS.PHASECHK.TRANS64 P1, [R3+URZ], R0 ;  /* 0x00000000030095a7 */ /* 0x000f24000802007f */
[----:B----4-:R-:W-:Y:S05]  /*6030*/  @!P1 BRA `(.L_x_18) ;  /* 0xfffffffc00f09947 */ /* 0x010fea000383ffff */
[----:B------:R-:W-:Y:S05]  /*6040*/  BRA `(.L_x_17) ;  /* 0xffffffb000a47947 */ /* 0x000fea000383ffff */
.L_x_23:
[----:B-1----:R-:W-:-:S04]  /*6050*/  IMAD.U32 R4, RZ, RZ, UR8 ;  /* 0x00000008ff047e24 */ /* 0x002fc8000f8e00ff */
[----:B------:R1:W2:Y:S03]  /*6060*/  SYNCS.PHASECHK.TRANS64.TRYWAIT P1, [R4+URZ], R3 ;  /* 0x00000003040075a7 */ /* 0x0002a6000802017f */
[----:B--2---:R-:W-:Y:S05]  /*6070*/  @!P1 NANOSLEEP.SYNCS 0x989680 ;  /* 0x009896800000995d */ /* 0x004fea0003900000 */
[----:B------:R-:W2:Y:S02]  /*6080*/  @!P1 SYNCS.PHASECHK.TRANS64 P1, [R4+URZ], R3 ;  /* 0x00000003040095a7 */ /* 0x000ea4000802007f */
[----:B--2---:R-:W-:Y:S05]  /*6090*/  @!P1 BRA `(.L_x_23) ;  /* 0xfffffffc00ec9947 */ /* 0x004fea000383ffff */
[----:B------:R-:W-:Y:S05]  /*60a0*/  BRA `(.L_x_22) ;  /* 0xffffffb400807947 */ /* 0x000fea000383ffff */
.L_x_100:
[----:B------:R-:W-:Y:S01]  /*60b0*/  BSSY B1, `(.L_x_125) ;  /* 0x0000006000017945 */ /* 0x000fe20003800000 */
[----:B------:R-:W-:-:S07]  /*60c0*/  IMAD.MOV.U32 R15, RZ, RZ, -0x1 ;  /* 0xffffffffff0f7424 */ /* 0x000fce00078e00ff */
[----:B------:R-:W-:Y:S05]  /*60d0*/  WARPSYNC.COLLECTIVE R15, `(.L_x_126) ;  /* 0x000000000f0c7348 */ /* 0x000fea0003c00000 */
[----:B------:R-:W-:Y:S02]  /*60e0*/  ELECT P6, UR62, PT ;  /* 0x00000000003e782f */ /* 0x000fe400038c0000 */
[----:B------:R-:W-:Y:S01]  /*60f0*/  MOV R14, UR62 ;  /* 0x0000003e000e7c02 */ /* 0x000fe20008000f00 */
[----:B------:R-:W-:Y:S10]  /*6100*/  ENDCOLLECTIVE ;  /* 0x000000000000791b */ /* 0x000ff40003800000 */
.L_x_126:
[----:B------:R-:W-:Y:S05]  /*6110*/  BSYNC B1 ;  /* 0x0000000000017941 */ /* 0x000fea0003800000 */
.L_x_125:
[----:B------:R-:W-:Y:S05]  /*6120*/  BRA `(.L_x_127) ;  /* 0xffffffec00947947 */ /* 0x000fea000383ffff */
.L_x_103:
[----:B0-----:R0:W1:Y:S02]  /*6130*/  SYNCS.PHASECHK.TRANS64.TRYWAIT P1, [R14+URZ+0x48], R7 ;  /* 0x000048070e0075a7 */ /* 0x001064000802017f */
[----:B-1----:R-:W-:Y:S05]  /*6140*/  @!P1 NANOSLEEP.SYNCS 0x989680 ;  /* 0x009896800000995d */ /* 0x002fea0003900000 */
[----:B------:R-:W1:Y:S02]  /*6150*/  @!P1 SYNCS.PHASECHK.TRANS64 P1, [R14+URZ+0x48], R7 ;  /* 0x000048070e0095a7 */ /* 0x000e64000802007f */
[----:B-1----:R-:W-:Y:S05]  /*6160*/  @!P1 BRA `(.L_x_103) ;  /* 0xfffffffc00f09947 */ /* 0x002fea000383ffff */
[----:B------:R-:W-:Y:S05]  /*6170*/  BRA `(.L_x_128) ;  /* 0xffffffec00c87947 */ /* 0x000fea000383ffff */
.L_x_112:
[----:B------:R-:W-:Y:S01]  /*6180*/  BSSY B0, `(.L_x_129) ;  /* 0x0000006000007945 */ /* 0x000fe20003800000 */
[----:B------:R-:W-:-:S07]  /*6190*/  IMAD.MOV.U32 R15, RZ, RZ, -0x1 ;  /* 0xffffffffff0f7424 */ /* 0x000fce00078e00ff */
[----:B------:R-:W-:Y:S05]  /*61a0*/  WARPSYNC.COLLECTIVE R15, `(.L_x_130) ;  /* 0x000000000f0c7348 */ /* 0x000fea0003c00000 */
[----:B------:R-:W-:Y:S02]  /*61b0*/  ELECT P6, UR62, PT ;  /* 0x00000000003e782f */ /* 0x000fe400038c0000 */
[----:B------:R-:W-:Y:S01]  /*61c0*/  MOV R14, UR62 ;  /* 0x0000003e000e7c02 */ /* 0x000fe20008000f00 */
[----:B------:R-:W-:Y:S10]  /*61d0*/  ENDCOLLECTIVE ;  /* 0x000000000000791b */ /* 0x000ff40003800000 */
.L_x_130:
[----:B------:R-:W-:Y:S05]  /*61e0*/  BSYNC B0 ;  /* 0x0000000000007941 */ /* 0x000fea0003800000 */
.L_x_129:
[----:B------:R-:W-:Y:S05]  /*61f0*/  BRA `(.L_x_131) ;  /* 0xfffffff800187947 */ /* 0x000fea000383ffff */
.L_x_116:
[----:B0-----:R0:W1:Y:S02]  /*6200*/  SYNCS.PHASECHK.TRANS64.TRYWAIT P0, [R7+URZ], R2 ;  /* 0x00000002070075a7 */ /* 0x001064000800017f */
[----:B-1----:R-:W-:Y:S05]  /*6210*/  @!P0 NANOSLEEP.SYNCS 0x989680 ;  /* 0x009896800000895d */ /* 0x002fea0003900000 */
[----:B------:R-:W1:Y:S02]  /*6220*/  @!P0 SYNCS.PHASECHK.TRANS64 P0, [R7+URZ], R2 ;  /* 0x00000002070085a7 */ /* 0x000e64000800007f */
[----:B-1----:R-:W-:Y:S05]  /*6230*/  @!P0 BRA `(.L_x_116) ;  /* 0xfffffffc00f08947 */ /* 0x002fea000383ffff */
[----:B------:R-:W-:Y:S05]  /*6240*/  BRA `(.L_x_132) ;  /* 0xfffffff800587947 */ /* 0x000fea000383ffff */
.L_x_117:
[----:B0-----:R0:W1:Y:S02]  /*6250*/  SYNCS.PHASECHK.TRANS64.TRYWAIT P0, [R9+URZ], R4 ;  /* 0x00000004090075a7 */ /* 0x001064000800017f */
[----:B-1----:R-:W-:Y:S05]  /*6260*/  @!P0 NANOSLEEP.SYNCS 0x989680 ;  /* 0x009896800000895d */ /* 0x002fea0003900000 */
[----:B------:R-:W1:Y:S02]  /*6270*/  @!P0 SYNCS.PHASECHK.TRANS64 P0, [R9+URZ], R4 ;  /* 0x00000004090085a7 */ /* 0x000e64000800007f */
[----:B-1----:R-:W-:Y:S05]  /*6280*/  @!P0 BRA `(.L_x_117) ;  /* 0xfffffffc00f08947 */ /* 0x002fea000383ffff */
[----:B------:R-:W-:Y:S05]  /*6290*/  BRA `(.L_x_133) ;  /* 0xfffffff800687947 */ /* 0x000fea000383ffff */
.L_x_118:
[----:B0-----:R0:W1:Y:S02]  /*62a0*/  SYNCS.PHASECHK.TRANS64.TRYWAIT P0, [R6+URZ], R5 ;  /* 0x00000005060075a7 */ /* 0x001064000800017f */
[----:B-1----:R-:W-:Y:S05]  /*62b0*/  @!P0 NANOSLEEP.SYNCS 0x989680 ;  /* 0x009896800000895d */ /* 0x002fea0003900000 */
[----:B------:R-:W1:Y:S02]  /*62c0*/  @!P0 SYNCS.PHASECHK.TRANS64 P0, [R6+URZ], R5 ;  /* 0x00000005060085a7 */ /* 0x000e64000800007f */
[----:B-1----:R-:W-:Y:S05]  /*62d0*/  @!P0 BRA `(.L_x_118) ;  /* 0xfffffffc00f08947 */ /* 0x002fea000383ffff */
[----:B------:R-:W-:Y:S05]  /*62e0*/  BRA `(.L_x_134) ;  /* 0xfffffff800787947 */ /* 0x000fea000383ffff */
.L_x_119:
[----:B0-----:R0:W1:Y:S02]  /*62f0*/  SYNCS.PHASECHK.TRANS64.TRYWAIT P0, [R9+URZ], R4 ;  /* 0x00000004090075a7 */ /* 0x001064000800017f */
[----:B-1----:R-:W-:Y:S05]  /*6300*/  @!P0 NANOSLEEP.SYNCS 0x989680 ;  /* 0x009896800000895d */ /* 0x002fea0003900000 */
[----:B------:R-:W1:Y:S02]  /*6310*/  @!P0 SYNCS.PHASECHK.TRANS64 P0, [R9+URZ], R4 ;  /* 0x00000004090085a7 */ /* 0x000e64000800007f */
[----:B-1----:R-:W-:Y:S05]  /*6320*/  @!P0 BRA `(.L_x_119) ;  /* 0xfffffffc00f08947 */ /* 0x002fea000383ffff */
[----:B------:R-:W-:Y:S05]  /*6330*/  BRA `(.L_x_135) ;  /* 0xfffffff800887947 */ /* 0x000fea000383ffff */
.L_x_120:
[----:B0-----:R0:W1:Y:S02]  /*6340*/  SYNCS.PHASECHK.TRANS64.TRYWAIT P0, [R6+URZ], R5 ;  /* 0x00000005060075a7 */ /* 0x001064000800017f */
[----:B-1----:R-:W-:Y:S05]  /*6350*/  @!P0 NANOSLEEP.SYNCS 0x989680 ;  /* 0x009896800000895d */ /* 0x002fea0003900000 */
[----:B------:R-:W1:Y:S02]  /*6360*/  @!P0 SYNCS.PHASECHK.TRANS64 P0, [R6+URZ], R5 ;  /* 0x00000005060085a7 */ /* 0x000e64000800007f */
[----:B-1----:R-:W-:Y:S05]  /*6370*/  @!P0 BRA `(.L_x_120) ;  /* 0xfffffffc00f08947 */ /* 0x002fea000383ffff */
[----:B------:R-:W-:Y:S05]  /*6380*/  BRA `(.L_x_136) ;  /* 0xfffffff800987947 */ /* 0x000fea000383ffff */
.L_x_121:
[----:B0-----:R0:W1:Y:S02]  /*6390*/  SYNCS.PHASECHK.TRANS64.TRYWAIT P0, [R9+URZ], R4 ;  /* 0x00000004090075a7 */ /* 0x001064000800017f */
[----:B-1----:R-:W-:Y:S05]  /*63a0*/  @!P0 NANOSLEEP.SYNCS 0x989680 ;  /* 0x009896800000895d */ /* 0x002fea0003900000 */
[----:B------:R-:W1:Y:S02]  /*63b0*/  @!P0 SYNCS.PHASECHK.TRANS64 P0, [R9+URZ], R4 ;  /* 0x00000004090085a7 */ /* 0x000e64000800007f */
[----:B-1----:R-:W-:Y:S05]  /*63c0*/  @!P0 BRA `(.L_x_121) ;  /* 0xfffffffc00f08947 */ /* 0x002fea000383ffff */
[----:B------:R-:W-:Y:S05]  /*63d0*/  BRA `(.L_x_137) ;  /* 0xfffffff800a87947 */ /* 0x000fea000383ffff */
.L_x_122:
[----:B0-----:R0:W1:Y:S02]  /*63e0*/  SYNCS.PHASECHK.TRANS64.TRYWAIT P0, [R6+URZ], R5 ;  /* 0x00000005060075a7 */ /* 0x001064000800017f */
[----:B-1----:R-:W-:Y:S05]  /*63f0*/  @!P0 NANOSLEEP.SYNCS 0x989680 ;  /* 0x009896800000895d */ /* 0x002fea0003900000 */
[----:B------:R-:W1:Y:S02]  /*6400*/  @!P0 SYNCS.PHASECHK.TRANS64 P0, [R6+URZ], R5 ;  /* 0x00000005060085a7 */ /* 0x000e64000800007f */
[----:B-1----:R-:W-:Y:S05]  /*6410*/  @!P0 BRA `(.L_x_122) ;  /* 0xfffffffc00f08947 */ /* 0x002fea000383ffff */
[----:B------:R-:W-:Y:S05]  /*6420*/  BRA `(.L_x_138) ;  /* 0xfffffff800b87947 */ /* 0x000fea000383ffff */
.L_x_123:
[----:B-1----:R1:W2:Y:S02]  /*6430*/  SYNCS.PHASECHK.TRANS64.TRYWAIT P0, [R9+URZ], R4 ;  /* 0x00000004090075a7 */ /* 0x0022a4000800017f */
[----:B--2---:R-:W-:Y:S05]  /*6440*/  @!P0 NANOSLEEP.SYNCS 0x989680 ;  /* 0x009896800000895d */ /* 0x004fea0003900000 */
[----:B------:R-:W2:Y:S02]  /*6450*/  @!P0 SYNCS.PHASECHK.TRANS64 P0, [R9+URZ], R4 ;  /* 0x00000004090085a7 */ /* 0x000ea4000800007f */
[----:B--2---:R-:W-:Y:S05]  /*6460*/  @!P0 BRA `(.L_x_123) ;  /* 0xfffffffc00f08947 */ /* 0x004fea000383ffff */
[----:B------:R-:W-:Y:S05]  /*6470*/  BRA `(.L_x_139) ;  /* 0xfffffff800c07947 */ /* 0x000fea000383ffff */
.L_x_140:
[----:B------:R-:W-:-:S00]  /*6480*/  BRA `(.L_x_140) ;  /* 0xfffffffc00fc7947 */ /* 0x000fc0000383ffff */
[----:B------:R-:W-:-:S00]  /*6490*/  NOP ;  /* 0x0000000000007918 */ /* 0x000fc00000000000 */
        /* <DEDUP_REMOVED lines=14> */
.L_x_141:


//--------------------- .nv.global.init           --------------------------
	.section	.nv.global.init,"aw",@progbits
.nv.global.init:
	.type		$str$22,@object
	.size		$str$22,($str$23 - $str$22)
$str$22:
        /*0000*/ 	.byte	0x6b, 0x5f, 0x74, 0x69, 0x6c, 0x65, 0x5f, 0x63, 0x6f, 0x75, 0x6e, 0x74, 0x20, 0x3e, 0x3d, 0x20
        /*0010*/ 	.byte	0x31, 0x00
	.type		$str$23,@object
	.size		$str$23,(__unnamed_1 - $str$23)
$str$23:
        /*0012*/ 	.byte	0x2f, 0x74, 0x6d, 0x70, 0x2f, 0x63, 0x75, 0x74, 0x6c, 0x61, 0x73, 0x73, 0x5f, 0x73, 0x77, 0x65
        /*0022*/ 	.byte	0x65, 0x70, 0x5f, 0x73, 0x72, 0x63, 0x2f, 0x69, 0x6e, 0x63, 0x6c, 0x75, 0x64, 0x65, 0x2f, 0x63
        /*0032*/ 	.byte	0x75, 0x74, 0x6c, 0x61, 0x73, 0x73, 0x2f, 0x67, 0x65, 0x6d, 0x6d, 0x2f, 0x63, 0x6f, 0x6c, 0x6c
        /*0042*/ 	.byte	0x65, 0x63, 0x74, 0x69, 0x76, 0x65, 0x2f, 0x73, 0x6d, 0x39, 0x30, 0x5f, 0x6d, 0x6d, 0x61, 0x5f
        /*0052*/ 	.byte	0x74, 0x6d, 0x61, 0x5f, 0x67, 0x6d, 0x6d, 0x61, 0x5f, 0x73, 0x73, 0x5f, 0x77, 0x61, 0x72, 0x70
        /*0062*/ 	.byte	0x73, 0x70, 0x65, 0x63, 0x69, 0x61, 0x6c, 0x69, 0x7a, 0x65, 0x64, 0x2e, 0x68, 0x70, 0x70, 0x00
	.type		__unnamed_1,@object
	.size		__unnamed_1,(.L_0 - __unnamed_1)
__unnamed_1:
        /*0072*/ 	.byte	0x76, 0x6f, 0x69, 0x64, 0x20, 0x63, 0x75, 0x74, 0x6c, 0x61, 0x73, 0x73, 0x3a, 0x3a, 0x67, 0x65
        /* <DEDUP_REMOVED lines=179> */
        /*0bb2*/ 	.byte	0x64, 0x65, 0x6e, 0x74, 0x69, 0x74, 0x79, 0x5d, 0x00
.L_0:


//--------------------- .nv.shared._ZN7cutlass13device_kernelINS_4gemm6kernel13GemmUniversalIN4cute5tupleIJiiiiEEENS1_10collective13CollectiveMmaINS1_34MainloopSm90TmaGmmaWarpSpecializedILi9ENS5_IJNS4_1CILi1EEESB_SB_EEENS1_35KernelTmaWarpSpecializedCooperativeEEENS5_IJNSA_ILi128EEENSA_ILi64EEESG_EEENS_6half_tENS5_IJlSB_lEEESI_NS5_IJSB_llEEENS4_8TiledMMAINS4_8MMA_AtomIJNS4_4SM904GMMA25MMA_64x64x16_F32F16F16_SSILNSO_5MajorE0ELSQ_1ELNSO_7ScaleInE1ELSR_1EEEEEENS4_6LayoutINS5_IJNSA_ILi2EEESB_SB_EEENS5_IJSB_NSA_ILi0EEESX_EEEEENS5_IJNS4_10UnderscoreES10_S10_EEEEENS4_13SM90_TMA_LOADENS4_14ComposedLayoutINS4_7SwizzleILi3ELi4ELi3EEENS4_18smem_ptr_flag_bitsILi16EEENSU_INS5_IJNSA_ILi8EEESG_EEENS5_IJSG_SB_EEEEEEEvNS4_8identityES13_NS14_IS16_S18_NSU_INS5_IJSG_S19_EEENS5_IJSB_SG_EEEEEEEvS1E_EENS_8epilogue10collective6detail29Sm90TmaWarpSpecializedAdapterINS1L_15DefaultEpilogueISI_SJ_SJ_NS1K_6thread17LinearCombinationISI_Li1EffLNS1P_9ScaleType4KindE0ELNS_15FloatRoundStyleE2ESI_EENS1_15EpilogueDefaultEEEEEvvEEEEvNT_6ParamsE --------------------------
	.section	.nv.shared._ZN7cutlass13device_kernelINS_4gemm6kernel13GemmUniversalIN4cute5tupleIJiiiiEEENS1_10collective13CollectiveMmaINS1_34MainloopSm90TmaGmmaWarpSpecializedILi9ENS5_IJNS4_1CILi1EEESB_SB_EEENS1_35KernelTmaWarpSpecializedCooperativeEEENS5_IJNSA_ILi128EEENSA_ILi64EEESG_EEENS_6half_tENS5_IJlSB_lEEESI_NS5_IJSB_llEEENS4_8TiledMMAINS4_8MMA_AtomIJNS4_4SM904GMMA25MMA_64x64x16_F32F16F16_SSILNSO_5MajorE0ELSQ_1ELNSO_7ScaleInE1ELSR_1EEEEEENS4_6LayoutINS5_IJNSA_ILi2EEESB_SB_EEENS5_IJSB_NSA_ILi0EEESX_EEEEENS5_IJNS4_10UnderscoreES10_S10_EEEEENS4_13SM90_TMA_LOADENS4_14ComposedLayoutINS4_7SwizzleILi3ELi4ELi3EEENS4_18smem_ptr_flag_bitsILi16EEENSU_INS5_IJNSA_ILi8EEESG_EEENS5_IJSG_SB_EEEEEEEvNS4_8identityES13_NS14_IS16_S18_NSU_INS5_IJSG_S19_EEENS5_IJSB_SG_EEEEEEEvS1E_EENS_8epilogue10collective6detail29Sm90TmaWarpSpecializedAdapterINS1L_15DefaultEpilogueISI_SJ_SJ_NS1K_6thread17LinearCombinationISI_Li1EffLNS1P_9ScaleType4KindE0ELNS_15FloatRoundStyleE2ESI_EENS1_15EpilogueDefaultEEEEEvvEEEEvNT_6ParamsE,"aw",@nobits
	.sectionflags	@""
	.align	16
	.zero		1024


//--------------------- .nv.shared.reserved.0     --------------------------
	.section	.nv.shared.reserved.0,"aw",@nobits
	.weak		__nv_reservedSMEM_offset_0_alias
	.size		__nv_reservedSMEM_offset_0_alias, 0, 0
	.other		__nv_reservedSMEM_offset_0_alias,@"STO_CUDA_RESERVED_SHARED STV_DEFAULT"
__nv_reservedSMEM_offset_0_alias:
	.zero		0


//--------------------- .nv.global                --------------------------
	.section	.nv.global,"aw",@nobits
.nv.global:
	.type		_ZN39_INTERNAL_e43a4424_4_k_cu_d1d0b13f_27904cute1_E,@object
	.size		_ZN39_INTERNAL_e43a4424_4_k_cu_d1d0b13f_27904cute1_E,(_ZN39_INTERNAL_e43a4424_4_k_cu_d1d0b13f_27904cuda3std3__45__cpo6cbeginE - _ZN39_INTERNAL_e43a4424_4_k_cu_d1d0b13f_27904cute1_E)
_ZN39_INTERNAL_e43a4424_4_k_cu_d1d0b13f_27904cute1_E:
	.zero		1
	.type		_ZN39_INTERNAL_e43a4424_4_k_cu_d1d0b13f_27904cuda3std3__45__cpo6cbeginE,@object
	.size		_ZN39_INTERNAL_e43a4424_4_k_cu_d1d0b13f_27904cuda3std3__45__cpo6cbeginE,(_ZN39_INTERNAL_e43a4424_4_k_cu_d1d0b13f_27904cuda3std3__48in_placeE - _ZN39_INTERNAL_e43a4424_4_k_cu_d1d0b13f_27904cuda3std3__45__cpo6cbeginE)
_ZN39_INTERNAL_e43a4424_4_k_cu_d1d0b13f_27904cuda3std3__45__cpo6cbeginE:
	.zero		1
	.type		_ZN39_INTERNAL_e43a4424_4_k_cu_d1d0b13f_27904cuda3std3__48in_placeE,@object
	.size		_ZN39_INTERNAL_e43a4424_4_k_cu_d1d0b13f_27904cuda3std3__48in_placeE,(_ZN39_INTERNAL_e43a4424_4_k_cu_d1d0b13f_27904cuda3std6ranges3__45__cpo9iter_moveE - _ZN39_INTERNAL_e43a4424_4_k_cu_d1d0b13f_27904cuda3std3__48in_placeE)
_ZN39_INTERNAL_e43a4424_4_k_cu_d1d0b13f_27904cuda3std3__48in_placeE:
	.zero		1
	.type		_ZN39_INTERNAL_e43a4424_4_k_cu_d1d0b13f_27904cuda3std6ranges3__45__cpo9iter_moveE,@object
	.size		_ZN39_INTERNAL_e43a4424_4_k_cu_d1d0b13f_27904cuda3std6ranges3__45__cpo9iter_moveE,(_ZN39_INTERNAL_e43a4424_4_k_cu_d1d0b13f_27904cuda3std3__45__cpo5beginE - _ZN39_INTERNAL_e43a4424_4_k_cu_d1d0b13f_27904cuda3std6ranges3__45__cpo9iter_moveE)
_ZN39_INTERNAL_e43a4424_4_k_cu_d1d0b13f_27904cuda3std6ranges3__45__cpo9iter_moveE:
	.zero		1
	.type		_ZN39_INTERNAL_e43a4424_4_k_cu_d1d0b13f_27904cuda3std3__45__cpo5beginE,@object
	.size		_ZN39_INTERNAL_e43a4424_4_k_cu_d1d0b13f_27904cuda3std3__45__cpo5beginE,(_ZN39_INTERNAL_e43a4424_4_k_cu_d1d0b13f_27904cuda3std3__441_GLOBAL__N__e43a4424_4_k_cu_d1d0b13f_27906ignoreE - _ZN39_INTERNAL_e43a4424_4_k_cu_d1d0b13f_27904cuda3std3__45__cpo5beginE)
_ZN39_INTERNAL_e43a4424_4_k_cu_d1d0b13f_27904cuda3std3__45__cpo5beginE:
	.zero		1
	.type		_ZN39_INTERNAL_e43a4424_4_k_cu_d1d0b13f_27904cuda3std3__441_GLOBAL__N__e43a4424_4_k_cu_d1d0b13f_27906ignoreE,@object
	.size		_ZN39_INTERNAL_e43a4424_4_k_cu_d1d0b13f_27904cuda3std3__441_GLOBAL__N__e43a4424_4_k_cu_d1d0b13f_27906ignoreE,(_ZN39_INTERNAL_e43a4424_4_k_cu_d1d0b13f_27904cute7productE - _ZN39_INTERNAL_e43a4424_4_k_cu_d1d0b13f_27904cuda3std3__441_GLOBAL__N__e43a4424_4_k_cu_d1d0b13f_27906ignoreE)
_ZN39_INTERNAL_e43a4424_4_k_cu_d1d0b13f_27904cuda3std3__441_GLOBAL__N__e43a4424_4_k_cu_d1d0b13f_27906ignoreE:
	.zero		1
	.type		_ZN39_INTERNAL_e43a4424_4_k_cu_d1d0b13f_27904cute7productE,@object
	.size		_ZN39_INTERNAL_e43a4424_4_k_cu_d1d0b13f_27904cute7productE,(_ZN39_INTERNAL_e43a4424_4_k_cu_d1d0b13f_27904cuda3std3__45__cpo3endE - _ZN39_INTERNAL_e43a4424_4_k_cu_d1d0b13f_27904cute7productE)
_ZN39_INTERNAL_e43a4424_4_k_cu_d1d0b13f_27904cute7productE:
	.zero		1
	.type		_ZN39_INTERNAL_e43a4424_4_k_cu_d1d0b13f_27904cuda3std3__45__cpo3endE,@object
	.size		_ZN39_INTERNAL_e43a4424_4_k_cu_d1d0b13f_27904cuda3std3__45__cpo3endE,(_ZN39_INTERNAL_e43a4424_4_k_cu_d1d0b13f_27904cuda3std3__419piecewise_constructE - _ZN39_INTERNAL_e43a4424_4_k_cu_d1d0b13f_27904cuda3std3__45__cpo3endE)
_ZN39_INTERNAL_e43a4424_4_k_cu_d1d0b13f_27904cuda3std3__45__cpo3endE:
	.zero		1
	.type		_ZN39_INTERNAL_e43a4424_4_k_cu_d1d0b13f_27904cuda3std3__419piecewise_constructE,@object
	.size		_ZN39_INTERNAL_e43a4424_4_k_cu_d1d0b13f_27904cuda3std3__419piecewise_constructE,(_ZN39_INTERNAL_e43a4424_4_k_cu_d1d0b13f_27904cuda3std3__45__cpo4cendE - _ZN39_INTERNAL_e43a4424_4_k_cu_d1d0b13f_27904cuda3std3__419piecewise_constructE)
_ZN39_INTERNAL_e43a4424_4_k_cu_d1d0b13f_27904cuda3std3__419piecewise_constructE:
	.zero		1
	.type		_ZN39_INTERNAL_e43a4424_4_k_cu_d1d0b13f_27904cuda3std3__45__cpo4cendE,@object
	.size		_ZN39_INTERNAL_e43a4424_4_k_cu_d1d0b13f_27904cuda3std3__45__cpo4cendE,(_ZN39_INTERNAL_e43a4424_4_k_cu_d1d0b13f_27904cuda3std6ranges3__45__cpo4swapE - _ZN39_INTERNAL_e43a4424_4_k_cu_d1d0b13f_27904cuda3std3__45__cpo4cendE)
_ZN39_INTERNAL_e43a4424_4_k_cu_d1d0b13f_27904cuda3std3__45__cpo4cendE:
	.zero		1
	.type		_ZN39_INTERNAL_e43a4424_4_k_cu_d1d0b13f_27904cuda3std6ranges3__45__cpo4swapE,@object
	.size		_ZN39_INTERNAL_e43a4424_4_k_cu_d1d0b13f_27904cuda3std6ranges3__45__cpo4swapE,(.L_8 - _ZN39_INTERNAL_e43a4424_4_k_cu_d1d0b13f_27904cuda3std6ranges3__45__cpo4swapE)
_ZN39_INTERNAL_e43a4424_4_k_cu_d1d0b13f_27904cuda3std6ranges3__45__cpo4swapE:
	.zero		1
.L_8:


//--------------------- .nv.constant0._ZN7cutlass13device_kernelINS_4gemm6kernel13GemmUniversalIN4cute5tupleIJiiiiEEENS1_10collective13CollectiveMmaINS1_34MainloopSm90TmaGmmaWarpSpecializedILi9ENS5_IJNS4_1CILi1EEESB_SB_EEENS1_35KernelTmaWarpSpecializedCooperativeEEENS5_IJNSA_ILi128EEENSA_ILi64EEESG_EEENS_6half_tENS5_IJlSB_lEEESI_NS5_IJSB_llEEENS4_8TiledMMAINS4_8MMA_AtomIJNS4_4SM904GMMA25MMA_64x64x16_F32F16F16_SSILNSO_5MajorE0ELSQ_1ELNSO_7ScaleInE1ELSR_1EEEEEENS4_6LayoutINS5_IJNSA_ILi2EEESB_SB_EEENS5_IJSB_NSA_ILi0EEESX_EEEEENS5_IJNS4_10UnderscoreES10_S10_EEEEENS4_13SM90_TMA_LOADENS4_14ComposedLayoutINS4_7SwizzleILi3ELi4ELi3EEENS4_18smem_ptr_flag_bitsILi16EEENSU_INS5_IJNSA_ILi8EEESG_EEENS5_IJSG_SB_EEEEEEEvNS4_8identityES13_NS14_IS16_S18_NSU_INS5_IJSG_S19_EEENS5_IJSB_SG_EEEEEEEvS1E_EENS_8epilogue10collective6detail29Sm90TmaWarpSpecializedAdapterINS1L_15DefaultEpilogueISI_SJ_SJ_NS1K_6thread17LinearCombinationISI_Li1EffLNS1P_9ScaleType4KindE0ELNS_15FloatRoundStyleE2ESI_EENS1_15EpilogueDefaultEEEEEvvEEEEvNT_6ParamsE --------------------------
	.section	.nv.constant0._ZN7cutlass13device_kernelINS_4gemm6kernel13GemmUniversalIN4cute5tupleIJiiiiEEENS1_10collective13CollectiveMmaINS1_34MainloopSm90TmaGmmaWarpSpecializedILi9ENS5_IJNS4_1CILi1EEESB_SB_EEENS1_35KernelTmaWarpSpecializedCooperativeEEENS5_IJNSA_ILi128EEENSA_ILi64EEESG_EEENS_6half_tENS5_IJlSB_lEEESI_NS5_IJSB_llEEENS4_8TiledMMAINS4_8MMA_AtomIJNS4_4SM904GMMA25MMA_64x64x16_F32F16F16_SSILNSO_5MajorE0ELSQ_1ELNSO_7ScaleInE1ELSR_1EEEEEENS4_6LayoutINS5_IJNSA_ILi2EEESB_SB_EEENS5_IJSB_NSA_ILi0EEESX_EEEEENS5_IJNS4_10UnderscoreES10_S10_EEEEENS4_13SM90_TMA_LOADENS4_14ComposedLayoutINS4_7SwizzleILi3ELi4ELi3EEENS4_18smem_ptr_flag_bitsILi16EEENSU_INS5_IJNSA_ILi8EEESG_EEENS5_IJSG_SB_EEEEEEEvNS4_8identityES13_NS14_IS16_S18_NSU_INS5_IJSG_S19_EEENS5_IJSB_SG_EEEEEEEvS1E_EENS_8epilogue10collective6detail29Sm90TmaWarpSpecializedAdapterINS1L_15DefaultEpilogueISI_SJ_SJ_NS1K_6thread17LinearCombinationISI_Li1EffLNS1P_9ScaleType4KindE0ELNS_15FloatRoundStyleE2ESI_EENS1_15EpilogueDefaultEEEEEvvEEEEvNT_6ParamsE,"a",@progbits
	.sectionflags	@""
	.align	4
.nv.constant0._ZN7cutlass13device_kernelINS_4gemm6kernel13GemmUniversalIN4cute5tupleIJiiiiEEENS1_10collective13CollectiveMmaINS1_34MainloopSm90TmaGmmaWarpSpecializedILi9ENS5_IJNS4_1CILi1EEESB_SB_EEENS1_35KernelTmaWarpSpecializedCooperativeEEENS5_IJNSA_ILi128EEENSA_ILi64EEESG_EEENS_6half_tENS5_IJlSB_lEEESI_NS5_IJSB_llEEENS4_8TiledMMAINS4_8MMA_AtomIJNS4_4SM904GMMA25MMA_64x64x16_F32F16F16_SSILNSO_5MajorE0ELSQ_1ELNSO_7ScaleInE1ELSR_1EEEEEENS4_6LayoutINS5_IJNSA_ILi2EEESB_SB_EEENS5_IJSB_NSA_ILi0EEESX_EEEEENS5_IJNS4_10UnderscoreES10_S10_EEEEENS4_13SM90_TMA_LOADENS4_14ComposedLayoutINS4_7SwizzleILi3ELi4ELi3EEENS4_18smem_ptr_flag_bitsILi16EEENSU_INS5_IJNSA_ILi8EEESG_EEENS5_IJSG_SB_EEEEEEEvNS4_8identityES13_NS14_IS16_S18_NSU_INS5_IJSG_S19_EEENS5_IJSB_SG_EEEEEEEvS1E_EENS_8epilogue10collective6detail29Sm90TmaWarpSpecializedAdapterINS1L_15DefaultEpilogueISI_SJ_SJ_NS1K_6thread17LinearCombinationISI_Li1EffLNS1P_9ScaleType4KindE0ELNS_15FloatRoundStyleE2ESI_EENS1_15EpilogueDefaultEEEEEvvEEEEvNT_6ParamsE:
	.zero		1664


//--------------------- SYMBOLS --------------------------

	.type		.nv.reservedSmem.offset0,@object
	.size		.nv.reservedSmem.offset0,0x4
	.type		__assertfail,@function
